// auto-generated by cutlass_sweep.gemm — config: {"arch": "sm_100", "cluster_m": 2, "cluster_n": 4, "dtype": "fp16", "dtype_b": "fp16", "layout": "nt", "stages": 0, "tile_k": 32, "tile_m": 64, "tile_n": 256}
#include "cutlass/cutlass.h"
#include "cutlass/gemm/collective/collective_builder.hpp"
#include "cutlass/gemm/device/gemm_universal_adapter.h"
#include "cutlass/gemm/kernel/gemm_universal.hpp"
#include "cutlass/epilogue/collective/collective_builder.hpp"

using ElemA = cutlass::half_t;
using ElemB = cutlass::half_t;
using ElemCD = cutlass::half_t;
using Acc  = float;
using TileShape    = cute::Shape<cute::_64, cute::_256, cute::_32>;
using ClusterShape = cute::Shape<cute::_2, cute::_4, cute::_1>;

using CollectiveEpilogue = typename cutlass::epilogue::collective::CollectiveBuilder<
    cutlass::arch::Sm100, cutlass::arch::OpClassTensorOp,
    TileShape, ClusterShape,
    cutlass::epilogue::collective::EpilogueTileAuto,
    Acc, Acc,
    ElemCD, cutlass::layout::RowMajor, 128 / cutlass::sizeof_bits<ElemCD>::value,
    ElemCD, cutlass::layout::RowMajor, 128 / cutlass::sizeof_bits<ElemCD>::value,
    cutlass::epilogue::collective::EpilogueScheduleAuto
  >::CollectiveOp;

using CollectiveMainloop = typename cutlass::gemm::collective::CollectiveBuilder<
    cutlass::arch::Sm100, cutlass::arch::OpClassTensorOp,
    ElemA, cutlass::layout::RowMajor, 128 / cutlass::sizeof_bits<ElemA>::value,
    ElemB, cutlass::layout::ColumnMajor, 128 / cutlass::sizeof_bits<ElemB>::value,
    Acc,
    TileShape, ClusterShape,
    cutlass::gemm::collective::StageCountAutoCarveout<static_cast<int>(sizeof(typename CollectiveEpilogue::SharedStorage))>,
    cutlass::gemm::collective::KernelScheduleAuto
  >::CollectiveOp;

using GemmKernel = cutlass::gemm::kernel::GemmUniversal<
    cute::Shape<int,int,int,int>,
    CollectiveMainloop,
    CollectiveEpilogue
>;
using Gemm = cutlass::gemm::device::GemmUniversalAdapter<GemmKernel>;

// Force the device kernel symbol into the cubin without needing a host main.
auto* _anchor = &cutlass::device_kernel<GemmKernel>;


// ===== COMPILED SASS (sm_100a) =====

	.target	sm_100a

	.elftype	@"ET_EXEC"


//--------------------- .note.nv.tkinfo           --------------------------
	.section	.note.nv.tkinfo,"",@"SHT_NOTE"
	.sectionflags	@"SHF_NOTE_NV_TKINFO"
	.tkinfo
        /*0018*/ 	.word	0x00000002
        /*0030*/ 	.string	""
        /*0030*/ 	.string	"ptxas"
        /*0030*/ 	.string	"Cuda compilation tools, release 13.0, V13.0.88"
        /*0030*/ 	.string	"Build cuda_13.0.r13.0/compiler.36424714_0"
        /*0030*/ 	.string	"-arch sm_100a -m 64 "



//--------------------- .note.nv.cuinfo           --------------------------
	.section	.note.nv.cuinfo,"",@"SHT_NOTE"
	.sectionflags	@"SHF_NOTE_NV_CUINFO"
        /*0018*/ 	.short	0x0002
        /*001a*/ 	.short	0x0064
        /*001c*/ 	.short	0x0082
	.zero		2


//--------------------- .nv.info                  --------------------------
	.section	.nv.info,"",@"SHT_CUDA_INFO"
	.align	4


	//----- nvinfo : EIATTR_REGCOUNT
	.align		4
        /*0000*/ 	.byte	0x04, 0x2f
        /*0002*/ 	.short	(.L_19 - .L_18)
	.align		4
.L_18:
        /*0004*/ 	.word	index@(_ZN7cutlass13device_kernelINS_4gemm6kernel13GemmUniversalIN4cute5tupleIJiiiiEEENS1_10collective13CollectiveMmaINS1_35MainloopSm100TmaUmmaWarpSpecializedILi9ELi2ELi4ENS5_IJNS4_1CILi2EEENSA_ILi4EEENSA_ILi1EEEEEEEENS5_IJNSA_ILi64EEENSA_ILi256EEENSA_ILi32EEEEEENS_6half_tENS5_IJlSD_lEEESK_SL_NS4_8TiledMMAINS4_8MMA_AtomIJNS4_20SM100_MMA_F16BF16_SSISK_SK_fLi64ELi256ELNS4_4UMMA5MajorE0ELSQ_0ELNSP_7ScaleInE0ELSR_0EEEEEENS4_6LayoutINS5_IJSD_SD_SD_EEENS5_IJNSA_ILi0EEESW_SW_EEEEENS5_IJNS4_10UnderscoreESZ_SZ_EEEEENS4_23SM90_TMA_LOAD_MULTICASTENS4_14ComposedLayoutINS4_7SwizzleILi2ELi4ELi3EEENS4_18smem_ptr_flag_bitsILi16EEENSU_INS5_IJNSA_ILi8EEESI_EEENS5_IJSI_SD_EEEEEEEvNS4_8identityES12_S1C_vS1D_EENS_8epilogue10collective18CollectiveEpilogueINS1F_23Sm100TmaWarpSpecializedILi4ELi2ELi32ELb1ELb0EEEJSJ_NS5_IJNSU_ISG_SD_EES1K_EEESK_SL_SK_SL_NS1F_6fusion15FusionCallbacksIS1J_NS1M_17LinearCombinationISK_fSK_fLNS_15FloatRoundStyleE2EEESJ_S1L_JEEENS4_5SM1004TMEM4LOAD26SM100_TMEM_LOAD_16dp256b8xENS4_13SM90_TMA_LOADENS13_INS14_ILi3ELi4ELi3EEES17_NSU_INS5_IJS18_SG_EEENS5_IJSG_SD_EEEEEEENS4_17SM75_U32x4_LDSM_NENS4_14SM90_TMA_STOREES21_NS4_17SM90_U32x4_STSM_NENS4_39AutoVectorizingCopyWithAssumedAlignmentILi128EEEEEEvvEEEEvNT_6ParamsE)
        /*0008*/ 	.word	0x0000007e


	//----- nvinfo : EIATTR_FRAME_SIZE
	.align		4
.L_19:
        /*000c*/ 	.byte	0x04, 0x11
        /*000e*/ 	.short	(.L_21 - .L_20)
	.align		4
.L_20:
        /*0010*/ 	.word	index@($__internal_2_$__cuda_sm10x_tcgen05_guardrail_trap_unallocated_columns_being_dealloced)
        /*0014*/ 	.word	0x00000000


	//----- nvinfo : EIATTR_FRAME_SIZE
	.align		4
.L_21:
        /*0018*/ 	.byte	0x04, 0x11
        /*001a*/ 	.short	(.L_23 - .L_22)
	.align		4
.L_22:
        /*001c*/ 	.word	index@($__internal_1_$__cuda_sm10x_tcgen05_guardrail_trap_phase_invalid_during_alloc)
        /*0020*/ 	.word	0x00000000


	//----- nvinfo : EIATTR_FRAME_SIZE
	.align		4
.L_23:
        /*0024*/ 	.byte	0x04, 0x11
        /*0026*/ 	.short	(.L_25 - .L_24)
	.align		4
.L_24:
        /*0028*/ 	.word	index@($__internal_0_$__cuda_sm10x_tcgen05_guardrail_trap_col_being_dealloced_not_returned_by_alloc)
        /*002c*/ 	.word	0x00000000


	//----- nvinfo : EIATTR_FRAME_SIZE
	.align		4
.L_25:
        /*0030*/ 	.byte	0x04, 0x11
        /*0032*/ 	.short	(.L_27 - .L_26)
	.align		4
.L_26:
        /*0034*/ 	.word	index@(_ZN7cutlass13device_kernelINS_4gemm6kernel13GemmUniversalIN4cute5tupleIJiiiiEEENS1_10collective13CollectiveMmaINS1_35MainloopSm100TmaUmmaWarpSpecializedILi9ELi2ELi4ENS5_IJNS4_1CILi2EEENSA_ILi4EEENSA_ILi1EEEEEEEENS5_IJNSA_ILi64EEENSA_ILi256EEENSA_ILi32EEEEEENS_6half_tENS5_IJlSD_lEEESK_SL_NS4_8TiledMMAINS4_8MMA_AtomIJNS4_20SM100_MMA_F16BF16_SSISK_SK_fLi64ELi256ELNS4_4UMMA5MajorE0ELSQ_0ELNSP_7ScaleInE0ELSR_0EEEEEENS4_6LayoutINS5_IJSD_SD_SD_EEENS5_IJNSA_ILi0EEESW_SW_EEEEENS5_IJNS4_10UnderscoreESZ_SZ_EEEEENS4_23SM90_TMA_LOAD_MULTICASTENS4_14ComposedLayoutINS4_7SwizzleILi2ELi4ELi3EEENS4_18smem_ptr_flag_bitsILi16EEENSU_INS5_IJNSA_ILi8EEESI_EEENS5_IJSI_SD_EEEEEEEvNS4_8identityES12_S1C_vS1D_EENS_8epilogue10collective18CollectiveEpilogueINS1F_23Sm100TmaWarpSpecializedILi4ELi2ELi32ELb1ELb0EEEJSJ_NS5_IJNSU_ISG_SD_EES1K_EEESK_SL_SK_SL_NS1F_6fusion15FusionCallbacksIS1J_NS1M_17LinearCombinationISK_fSK_fLNS_15FloatRoundStyleE2EEESJ_S1L_JEEENS4_5SM1004TMEM4LOAD26SM100_TMEM_LOAD_16dp256b8xENS4_13SM90_TMA_LOADENS13_INS14_ILi3ELi4ELi3EEES17_NSU_INS5_IJS18_SG_EEENS5_IJSG_SD_EEEEEEENS4_17SM75_U32x4_LDSM_NENS4_14SM90_TMA_STOREES21_NS4_17SM90_U32x4_STSM_NENS4_39AutoVectorizingCopyWithAssumedAlignmentILi128EEEEEEvvEEEEvNT_6ParamsE)
        /*0038*/ 	.word	0x00000000


	//----- nvinfo : EIATTR_MIN_STACK_SIZE
	.align		4
.L_27:
        /*003c*/ 	.byte	0x04, 0x12
        /*003e*/ 	.short	(.L_29 - .L_28)
	.align		4
.L_28:
        /*0040*/ 	.word	index@(_ZN7cutlass13device_kernelINS_4gemm6kernel13GemmUniversalIN4cute5tupleIJiiiiEEENS1_10collective13CollectiveMmaINS1_35MainloopSm100TmaUmmaWarpSpecializedILi9ELi2ELi4ENS5_IJNS4_1CILi2EEENSA_ILi4EEENSA_ILi1EEEEEEEENS5_IJNSA_ILi64EEENSA_ILi256EEENSA_ILi32EEEEEENS_6half_tENS5_IJlSD_lEEESK_SL_NS4_8TiledMMAINS4_8MMA_AtomIJNS4_20SM100_MMA_F16BF16_SSISK_SK_fLi64ELi256ELNS4_4UMMA5MajorE0ELSQ_0ELNSP_7ScaleInE0ELSR_0EEEEEENS4_6LayoutINS5_IJSD_SD_SD_EEENS5_IJNSA_ILi0EEESW_SW_EEEEENS5_IJNS4_10UnderscoreESZ_SZ_EEEEENS4_23SM90_TMA_LOAD_MULTICASTENS4_14ComposedLayoutINS4_7SwizzleILi2ELi4ELi3EEENS4_18smem_ptr_flag_bitsILi16EEENSU_INS5_IJNSA_ILi8EEESI_EEENS5_IJSI_SD_EEEEEEEvNS4_8identityES12_S1C_vS1D_EENS_8epilogue10collective18CollectiveEpilogueINS1F_23Sm100TmaWarpSpecializedILi4ELi2ELi32ELb1ELb0EEEJSJ_NS5_IJNSU_ISG_SD_EES1K_EEESK_SL_SK_SL_NS1F_6fusion15FusionCallbacksIS1J_NS1M_17LinearCombinationISK_fSK_fLNS_15FloatRoundStyleE2EEESJ_S1L_JEEENS4_5SM1004TMEM4LOAD26SM100_TMEM_LOAD_16dp256b8xENS4_13SM90_TMA_LOADENS13_INS14_ILi3ELi4ELi3EEES17_NSU_INS5_IJS18_SG_EEENS5_IJSG_SD_EEEEEEENS4_17SM75_U32x4_LDSM_NENS4_14SM90_TMA_STOREES21_NS4_17SM90_U32x4_STSM_NENS4_39AutoVectorizingCopyWithAssumedAlignmentILi128EEEEEEvvEEEEvNT_6ParamsE)
        /*0044*/ 	.word	0x00000000
.L_29:


//--------------------- .nv.compat                --------------------------
	.section	.nv.compat,"",@"SHT_CUDA_COMPAT_INFO"
	.align	4
        /*0000*/ 	.byte	0x02, 0x09, 0x01, 0x00, 0x02, 0x02, 0x02, 0x00, 0x02, 0x05, 0x05, 0x00, 0x03, 0x07, 0x01, 0x01
        /*0010*/ 	.byte	0x02, 0x03, 0x01, 0x00, 0x02, 0x06, 0x01, 0x00, 0x04, 0x0b, 0x08, 0x00, 0x09, 0x00, 0x00, 0x00
        /*0020*/ 	.byte	0x00, 0x00, 0x00, 0x00


//--------------------- .nv.info._ZN7cutlass13device_kernelINS_4gemm6kernel13GemmUniversalIN4cute5tupleIJiiiiEEENS1_10collective13CollectiveMmaINS1_35MainloopSm100TmaUmmaWarpSpecializedILi9ELi2ELi4ENS5_IJNS4_1CILi2EEENSA_ILi4EEENSA_ILi1EEEEEEEENS5_IJNSA_ILi64EEENSA_ILi256EEENSA_ILi32EEEEEENS_6half_tENS5_IJlSD_lEEESK_SL_NS4_8TiledMMAINS4_8MMA_AtomIJNS4_20SM100_MMA_F16BF16_SSISK_SK_fLi64ELi256ELNS4_4UMMA5MajorE0ELSQ_0ELNSP_7ScaleInE0ELSR_0EEEEEENS4_6LayoutINS5_IJSD_SD_SD_EEENS5_IJNSA_ILi0EEESW_SW_EEEEENS5_IJNS4_10UnderscoreESZ_SZ_EEEEENS4_23SM90_TMA_LOAD_MULTICASTENS4_14ComposedLayoutINS4_7SwizzleILi2ELi4ELi3EEENS4_18smem_ptr_flag_bitsILi16EEENSU_INS5_IJNSA_ILi8EEESI_EEENS5_IJSI_SD_EEEEEEEvNS4_8identityES12_S1C_vS1D_EENS_8epilogue10collective18CollectiveEpilogueINS1F_23Sm100TmaWarpSpecializedILi4ELi2ELi32ELb1ELb0EEEJSJ_NS5_IJNSU_ISG_SD_EES1K_EEESK_SL_SK_SL_NS1F_6fusion15FusionCallbacksIS1J_NS1M_17LinearCombinationISK_fSK_fLNS_15FloatRoundStyleE2EEESJ_S1L_JEEENS4_5SM1004TMEM4LOAD26SM100_TMEM_LOAD_16dp256b8xENS4_13SM90_TMA_LOADENS13_INS14_ILi3ELi4ELi3EEES17_NSU_INS5_IJS18_SG_EEENS5_IJSG_SD_EEEEEEENS4_17SM75_U32x4_LDSM_NENS4_14SM90_TMA_STOREES21_NS4_17SM90_U32x4_STSM_NENS4_39AutoVectorizingCopyWithAssumedAlignmentILi128EEEEEEvvEEEEvNT_6ParamsE --------------------------
	.section	.nv.info._ZN7cutlass13device_kernelINS_4gemm6kernel13GemmUniversalIN4cute5tupleIJiiiiEEENS1_10collective13CollectiveMmaINS1_35MainloopSm100TmaUmmaWarpSpecializedILi9ELi2ELi4ENS5_IJNS4_1CILi2EEENSA_ILi4EEENSA_ILi1EEEEEEEENS5_IJNSA_ILi64EEENSA_ILi256EEENSA_ILi32EEEEEENS_6half_tENS5_IJlSD_lEEESK_SL_NS4_8TiledMMAINS4_8MMA_AtomIJNS4_20SM100_MMA_F16BF16_SSISK_SK_fLi64ELi256ELNS4_4UMMA5MajorE0ELSQ_0ELNSP_7ScaleInE0ELSR_0EEEEEENS4_6LayoutINS5_IJSD_SD_SD_EEENS5_IJNSA_ILi0EEESW_SW_EEEEENS5_IJNS4_10UnderscoreESZ_SZ_EEEEENS4_23SM90_TMA_LOAD_MULTICASTENS4_14ComposedLayoutINS4_7SwizzleILi2ELi4ELi3EEENS4_18smem_ptr_flag_bitsILi16EEENSU_INS5_IJNSA_ILi8EEESI_EEENS5_IJSI_SD_EEEEEEEvNS4_8identityES12_S1C_vS1D_EENS_8epilogue10collective18CollectiveEpilogueINS1F_23Sm100TmaWarpSpecializedILi4ELi2ELi32ELb1ELb0EEEJSJ_NS5_IJNSU_ISG_SD_EES1K_EEESK_SL_SK_SL_NS1F_6fusion15FusionCallbacksIS1J_NS1M_17LinearCombinationISK_fSK_fLNS_15FloatRoundStyleE2EEESJ_S1L_JEEENS4_5SM1004TMEM4LOAD26SM100_TMEM_LOAD_16dp256b8xENS4_13SM90_TMA_LOADENS13_INS14_ILi3ELi4ELi3EEES17_NSU_INS5_IJS18_SG_EEENS5_IJSG_SD_EEEEEEENS4_17SM75_U32x4_LDSM_NENS4_14SM90_TMA_STOREES21_NS4_17SM90_U32x4_STSM_NENS4_39AutoVectorizingCopyWithAssumedAlignmentILi128EEEEEEvvEEEEvNT_6ParamsE,"",@"SHT_CUDA_INFO"
	.sectionflags	@""
	.align	4


	//----- nvinfo : EIATTR_CUDA_API_VERSION
	.align		4
        /*0000*/ 	.byte	0x04, 0x37
        /*0002*/ 	.short	(.L_31 - .L_30)
.L_30:
        /*0004*/ 	.word	0x00000082


	//----- nvinfo : EIATTR_KPARAM_INFO
	.align		4
.L_31:
        /*0008*/ 	.byte	0x04, 0x17
        /*000a*/ 	.short	(.L_33 - .L_32)
.L_32:
        /*000c*/ 	.word	0x00000000
        /*0010*/ 	.short	0x0000
        /*0012*/ 	.short	0x0000
        /*0014*/ 	.byte	0x00, 0xf0, 0x01, 0x20


	//----- nvinfo : EIATTR_AT_ENTRY_FRAGMENTS
	.align		4
.L_33:
        /*0018*/ 	.byte	0x04, 0x4f
        /*001a*/ 	.short	(.L_35 - .L_34)


	//   ....[0]....
.L_34:
        /*001c*/ 	.word	0x00000006


	//----- nvinfo : EIATTR_RESERVED_SMEM_USED
	.align		4
.L_35:
        /*0020*/ 	.byte	0x01, 0x41
	.zero		2


	//----- nvinfo : EIATTR_SPARSE_MMA_MASK
	.align		4
        /*0024*/ 	.byte	0x03, 0x50
        /*0026*/ 	.short	0x0000


	//----- nvinfo : EIATTR_TCGEN05_1CTA_USED
	.align		4
        /*0028*/ 	.byte	0x01, 0x51
	.zero		2


	//----- nvinfo : EIATTR_MAXREG_COUNT
	.align		4
        /*002c*/ 	.byte	0x03, 0x1b
        /*002e*/ 	.short	0x00ff


	//----- nvinfo : EIATTR_NUM_BARRIERS
	.align		4
        /*0030*/ 	.byte	0x02, 0x4c
        /*0032*/ 	.byte	0x07
	.zero		1


	//----- nvinfo : EIATTR_EXTERNS
	.align		4
        /*0034*/ 	.byte	0x04, 0x0f
        /*0036*/ 	.short	(.L_37 - .L_36)


	//   ....[0]....
	.align		4
.L_36:
        /*0038*/ 	.word	index@(__assertfail)


	//----- nvinfo : EIATTR_MERCURY_ISA_VERSION
	.align		4
.L_37:
        /*003c*/ 	.byte	0x03, 0x5f
        /*003e*/ 	.short	0x0101


	//----- nvinfo : EIATTR_INT_WARP_WIDE_INSTR_OFFSETS
	.align		4
        /*0040*/ 	.byte	0x04, 0x31
        /*0042*/ 	.short	(.L_39 - .L_38)


	//   ....[0]....
.L_38:
        /*0044*/ 	.word	0x00004250


	//   ....[1]....
        /*0048*/ 	.word	0x00004270


	//   ....[2]....
        /*004c*/ 	.word	0x000042a0


	//   ....[3]....
        /*0050*/ 	.word	0x00004e20


	//   ....[4]....
        /*0054*/ 	.word	0x00004e90


	//   ....[5]....
        /*0058*/ 	.word	0x00004f60


	//   ....[6]....
        /*005c*/ 	.word	0x00004fe0


	//   ....[7]....
        /*0060*/ 	.word	0x000050d0


	//   ....[8]....
        /*0064*/ 	.word	0x00005150


	//   ....[9]....
        /*0068*/ 	.word	0x00005230


	//   ....[10]....
        /*006c*/ 	.word	0x000052e0


	//----- nvinfo : EIATTR_COOP_GROUP_MASK_REGIDS
	.align		4
.L_39:
        /*0070*/ 	.byte	0x04, 0x29
        /*0072*/ 	.short	(.L_41 - .L_40)


	//   ....[0]....
.L_40:
        /*0074*/ 	.word	0xffffffff


	//   ....[1]....
        /*0078*/ 	.word	0xffffffff


	//   ....[2]....
        /*007c*/ 	.word	0xffffffff


	//   ....[3]....
        /*0080*/ 	.word	0xffffffff


	//   ....[4]....
        /*0084*/ 	.word	0xffffffff


	//   ....[5]....
        /*0088*/ 	.word	0xffffffff


	//   ....[6]....
        /*008c*/ 	.word	0xffffffff


	//   ....[7]....
        /*0090*/ 	.word	0xffffffff


	//   ....[8]....
        /*0094*/ 	.word	0xffffffff


	//   ....[9]....
        /*0098*/ 	.word	0xffffffff


	//   ....[10]....
        /*009c*/ 	.word	0xffffffff


	//   ....[11]....
        /*00a0*/ 	.word	0xffffffff


	//   ....[12]....
        /*00a4*/ 	.word	0xffffffff


	//   ....[13]....
        /*00a8*/ 	.word	0xffffffff


	//----- nvinfo : EIATTR_COOP_GROUP_INSTR_OFFSETS
	.align		4
.L_41:
        /*00ac*/ 	.byte	0x04, 0x28
        /*00ae*/ 	.short	(.L_43 - .L_42)


	//   ....[0]....
.L_42:
        /*00b0*/ 	.word	0x00000080


	//   ....[1]....
        /*00b4*/ 	.word	0x000004e0


	//   ....[2]....
        /*00b8*/ 	.word	0x00000760


	//   ....[3]....
        /*00bc*/ 	.word	0x00000900


	//   ....[4]....
        /*00c0*/ 	.word	0x00000a00


	//   ....[5]....
        /*00c4*/ 	.word	0x00000b70


	//   ....[6]....
        /*00c8*/ 	.word	0x00000d10


	//   ....[7]....
        /*00cc*/ 	.word	0x00000ec0


	//   ....[8]....
        /*00d0*/ 	.word	0x00002360


	//   ....[9]....
        /*00d4*/ 	.word	0x00003520


	//   ....[10]....
        /*00d8*/ 	.word	0x00003730


	//   ....[11]....
        /*00dc*/ 	.word	0x00003760


	//   ....[12]....
        /*00e0*/ 	.word	0x00004130


	//   ....[13]....
        /*00e4*/ 	.word	0x00004360


	//----- nvinfo : EIATTR_VRC_CTA_INIT_COUNT
	.align		4
.L_43:
        /*00e8*/ 	.byte	0x02, 0x4a
        /*00ea*/ 	.byte	0x80
	.zero		1


	//----- nvinfo : EIATTR_SYSCALL_OFFSETS
	.align		4
        /*00ec*/ 	.byte	0x04, 0x46
        /*00ee*/ 	.short	(.L_45 - .L_44)


	//   ....[0]....
.L_44:
        /*00f0*/ 	.word	0x00005f90


	//   ....[1]....
        /*00f4*/ 	.word	0x00006080


	//   ....[2]....
        /*00f8*/ 	.word	0x000068b0


	//   ....[3]....
        /*00fc*/ 	.word	0x00007570


	//   ....[4]....
        /*0100*/ 	.word	0x000081d0


	//   ....[5]....
        /*0104*/ 	.word	0x00008e20


	//----- nvinfo : EIATTR_MBARRIER_INSTR_OFFSETS
	.align		4
.L_45:
        /*0108*/ 	.byte	0x04, 0x39
        /*010a*/ 	.short	(.L_47 - .L_46)


	//   ....[0]....
.L_46:
        /*010c*/ 	.word	0x00000620
        /*0110*/ 	.word	0x000000ff
        /*0114*/ 	.word	0x00000000
        /*0118*/ 	.short	0x0100
        /*011a*/ 	.byte	0x04
	.zero		1


	//   ....[1]....
        /*011c*/ 	.word	0x00000630
        /*0120*/ 	.word	0x000000ff
        /*0124*/ 	.word	0x00000048
        /*0128*/ 	.short	0x0100
        /*012a*/ 	.byte	0x04
	.zero		1


	//   ....[2]....
        /*012c*/ 	.word	0x00000640
        /*0130*/ 	.word	0x000000ff
        /*0134*/ 	.word	0x00000008
        /*0138*/ 	.short	0x0100
        /*013a*/ 	.byte	0x04
	.zero		1


	//   ....[3]....
        /*013c*/ 	.word	0x00000650
        /*0140*/ 	.word	0x000000ff
        /*0144*/ 	.word	0x00000050
        /*0148*/ 	.short	0x0100
        /*014a*/ 	.byte	0x04
	.zero		1


	//   ....[4]....
        /*014c*/ 	.word	0x00000660
        /*0150*/ 	.word	0x000000ff
        /*0154*/ 	.word	0x00000010
        /*0158*/ 	.short	0x0100
        /*015a*/ 	.byte	0x04
	.zero		1


	//   ....[5]....
        /*015c*/ 	.word	0x00000670
        /*0160*/ 	.word	0x000000ff
        /*0164*/ 	.word	0x00000058
        /*0168*/ 	.short	0x0100
        /*016a*/ 	.byte	0x04
	.zero		1


	//   ....[6]....
        /*016c*/ 	.word	0x00000680
        /*0170*/ 	.word	0x000000ff
        /*0174*/ 	.word	0x00000018
        /*0178*/ 	.short	0x0100
        /*017a*/ 	.byte	0x04
	.zero		1


	//   ....[7]....
        /*017c*/ 	.word	0x00000690
        /*0180*/ 	.word	0x000000ff
        /*0184*/ 	.word	0x00000060
        /*0188*/ 	.short	0x0100
        /*018a*/ 	.byte	0x04
	.zero		1


	//   ....[8]....
        /*018c*/ 	.word	0x000006a0
        /*0190*/ 	.word	0x000000ff
        /*0194*/ 	.word	0x00000020
        /*0198*/ 	.short	0x0100
        /*019a*/ 	.byte	0x04
	.zero		1


	//   ....[9]....
        /*019c*/ 	.word	0x000006b0
        /*01a0*/ 	.word	0x000000ff
        /*01a4*/ 	.word	0x00000068
        /*01a8*/ 	.short	0x0100
        /*01aa*/ 	.byte	0x04
	.zero		1


	//   ....[10]....
        /*01ac*/ 	.word	0x000006c0
        /*01b0*/ 	.word	0x000000ff
        /*01b4*/ 	.word	0x00000028
        /*01b8*/ 	.short	0x0100
        /*01ba*/ 	.byte	0x04
	.zero		1


	//   ....[11]....
        /*01bc*/ 	.word	0x000006d0
        /*01c0*/ 	.word	0x000000ff
        /*01c4*/ 	.word	0x00000070
        /*01c8*/ 	.short	0x0100
        /*01ca*/ 	.byte	0x04
	.zero		1


	//   ....[12]....
        /*01cc*/ 	.word	0x000006e0
        /*01d0*/ 	.word	0x000000ff
        /*01d4*/ 	.word	0x00000030
        /*01d8*/ 	.short	0x0100
        /*01da*/ 	.byte	0x04
	.zero		1


	//   ....[13]....
        /*01dc*/ 	.word	0x000006f0
        /*01e0*/ 	.word	0x000000ff
        /*01e4*/ 	.word	0x00000078
        /*01e8*/ 	.short	0x0100
        /*01ea*/ 	.byte	0x04
	.zero		1


	//   ....[14]....
        /*01ec*/ 	.word	0x00000700
        /*01f0*/ 	.word	0x000000ff
        /*01f4*/ 	.word	0x00000038
        /*01f8*/ 	.short	0x0100
        /*01fa*/ 	.byte	0x04
	.zero		1


	//   ....[15]....
        /*01fc*/ 	.word	0x00000710
        /*0200*/ 	.word	0x000000ff
        /*0204*/ 	.word	0x00000080
        /*0208*/ 	.short	0x0100
        /*020a*/ 	.byte	0x04
	.zero		1


	//   ....[16]....
        /*020c*/ 	.word	0x00000720
        /*0210*/ 	.word	0x000000ff
        /*0214*/ 	.word	0x00000040
        /*0218*/ 	.short	0x0100
        /*021a*/ 	.byte	0x04
	.zero		1


	//   ....[17]....
        /*021c*/ 	.word	0x00000730
        /*0220*/ 	.word	0x000000ff
        /*0224*/ 	.word	0x00000088
        /*0228*/ 	.short	0x0100
        /*022a*/ 	.byte	0x04
	.zero		1


	//   ....[18]....
        /*022c*/ 	.word	0x00000870
        /*0230*/ 	.word	0x000000ff
        /*0234*/ 	.word	0x00000090
        /*0238*/ 	.short	0x0100
        /*023a*/ 	.byte	0x04
	.zero		1


	//   ....[19]....
        /*023c*/ 	.word	0x00000880
        /*0240*/ 	.word	0x000000ff
        /*0244*/ 	.word	0x000000b0
        /*0248*/ 	.short	0x0100
        /*024a*/ 	.byte	0x04
	.zero		1


	//   ....[20]....
        /*024c*/ 	.word	0x00000890
        /*0250*/ 	.word	0x000000ff
        /*0254*/ 	.word	0x00000098
        /*0258*/ 	.short	0x0100
        /*025a*/ 	.byte	0x04
	.zero		1


	//   ....[21]....
        /*025c*/ 	.word	0x000008a0
        /*0260*/ 	.word	0x000000ff
        /*0264*/ 	.word	0x000000b8
        /*0268*/ 	.short	0x0100
        /*026a*/ 	.byte	0x04
	.zero		1


	//   ....[22]....
        /*026c*/ 	.word	0x000008b0
        /*0270*/ 	.word	0x000000ff
        /*0274*/ 	.word	0x000000a0
        /*0278*/ 	.short	0x0100
        /*027a*/ 	.byte	0x04
	.zero		1


	//   ....[23]....
        /*027c*/ 	.word	0x000008c0
        /*0280*/ 	.word	0x000000ff
        /*0284*/ 	.word	0x000000c0
        /*0288*/ 	.short	0x0100
        /*028a*/ 	.byte	0x04
	.zero		1


	//   ....[24]....
        /*028c*/ 	.word	0x000008d0
        /*0290*/ 	.word	0x000000ff
        /*0294*/ 	.word	0x000000a8
        /*0298*/ 	.short	0x0100
        /*029a*/ 	.byte	0x04
	.zero		1


	//   ....[25]....
        /*029c*/ 	.word	0x000008e0
        /*02a0*/ 	.word	0x000000ff
        /*02a4*/ 	.word	0x000000c8
        /*02a8*/ 	.short	0x0100
        /*02aa*/ 	.byte	0x04
	.zero		1


	//   ....[26]....
        /*02ac*/ 	.word	0x000009d0
        /*02b0*/ 	.word	0x000000ff
        /*02b4*/ 	.word	0x000000d0
        /*02b8*/ 	.short	0x0100
        /*02ba*/ 	.byte	0x06
	.zero		1


	//   ....[27]....
        /*02bc*/ 	.word	0x000009e0
        /*02c0*/ 	.word	0x000000ff
        /*02c4*/ 	.word	0x000000d8
        /*02c8*/ 	.short	0x0100
        /*02ca*/ 	.byte	0x06
	.zero		1


	//   ....[28]....
        /*02cc*/ 	.word	0x00000b20
        /*02d0*/ 	.word	0x000000ff
        /*02d4*/ 	.word	0x000000e0
        /*02d8*/ 	.short	0x0100
        /*02da*/ 	.byte	0x06
	.zero		1


	//   ....[29]....
        /*02dc*/ 	.word	0x00000b30
        /*02e0*/ 	.word	0x000000ff
        /*02e4*/ 	.word	0x000000f0
        /*02e8*/ 	.short	0x0100
        /*02ea*/ 	.byte	0x06
	.zero		1


	//   ....[30]....
        /*02ec*/ 	.word	0x00000b40
        /*02f0*/ 	.word	0x000000ff
        /*02f4*/ 	.word	0x000000e8
        /*02f8*/ 	.short	0x0100
        /*02fa*/ 	.byte	0x06
	.zero		1


	//   ....[31]....
        /*02fc*/ 	.word	0x00000b50
        /*0300*/ 	.word	0x000000ff
        /*0304*/ 	.word	0x000000f8
        /*0308*/ 	.short	0x0100
        /*030a*/ 	.byte	0x06
	.zero		1


	//   ....[32]....
        /*030c*/ 	.word	0x00000c80
        /*0310*/ 	.word	0x000000ff
        /*0314*/ 	.word	0x00000100
        /*0318*/ 	.short	0x0100
        /*031a*/ 	.byte	0x04
	.zero		1


	//   ....[33]....
        /*031c*/ 	.word	0x00000c90
        /*0320*/ 	.word	0x000000ff
        /*0324*/ 	.word	0x00000120
        /*0328*/ 	.short	0x0100
        /*032a*/ 	.byte	0x04
	.zero		1


	//   ....[34]....
        /*032c*/ 	.word	0x00000ca0
        /*0330*/ 	.word	0x000000ff
        /*0334*/ 	.word	0x00000108
        /*0338*/ 	.short	0x0100
        /*033a*/ 	.byte	0x04
	.zero		1


	//   ....[35]....
        /*033c*/ 	.word	0x00000cb0
        /*0340*/ 	.word	0x000000ff
        /*0344*/ 	.word	0x00000128
        /*0348*/ 	.short	0x0100
        /*034a*/ 	.byte	0x04
	.zero		1


	//   ....[36]....
        /*034c*/ 	.word	0x00000cc0
        /*0350*/ 	.word	0x000000ff
        /*0354*/ 	.word	0x00000110
        /*0358*/ 	.short	0x0100
        /*035a*/ 	.byte	0x04
	.zero		1


	//   ....[37]....
        /*035c*/ 	.word	0x00000cd0
        /*0360*/ 	.word	0x000000ff
        /*0364*/ 	.word	0x00000130
        /*0368*/ 	.short	0x0100
        /*036a*/ 	.byte	0x04
	.zero		1


	//   ....[38]....
        /*036c*/ 	.word	0x00000ce0
        /*0370*/ 	.word	0x000000ff
        /*0374*/ 	.word	0x00000118
        /*0378*/ 	.short	0x0100
        /*037a*/ 	.byte	0x04
	.zero		1


	//   ....[39]....
        /*037c*/ 	.word	0x00000cf0
        /*0380*/ 	.word	0x000000ff
        /*0384*/ 	.word	0x00000138
        /*0388*/ 	.short	0x0100
        /*038a*/ 	.byte	0x04
	.zero		1


	//   ....[40]....
        /*038c*/ 	.word	0x00000de0
        /*0390*/ 	.word	0x000000ff
        /*0394*/ 	.word	0x00000140
        /*0398*/ 	.short	0x0100
        /*039a*/ 	.byte	0x04
	.zero		1


	//   ....[41]....
        /*039c*/ 	.word	0x00000df0
        /*03a0*/ 	.word	0x000000ff
        /*03a4*/ 	.word	0x00000150
        /*03a8*/ 	.short	0x0100
        /*03aa*/ 	.byte	0x04
	.zero		1


	//   ....[42]....
        /*03ac*/ 	.word	0x00000e00
        /*03b0*/ 	.word	0x000000ff
        /*03b4*/ 	.word	0x00000148
        /*03b8*/ 	.short	0x0100
        /*03ba*/ 	.byte	0x04
	.zero		1


	//   ....[43]....
        /*03bc*/ 	.word	0x00000e10
        /*03c0*/ 	.word	0x000000ff
        /*03c4*/ 	.word	0x00000158
        /*03c8*/ 	.short	0x0100
        /*03ca*/ 	.byte	0x04
	.zero		1


	//   ....[44]....
        /*03cc*/ 	.word	0x00001bd0
        /*03d0*/ 	.word	0x00000000
        /*03d4*/ 	.word	0x00000150
        /*03d8*/ 	.short	0x010a
        /*03da*/ 	.byte	0xff
	.zero		1


	//   ....[45]....
        /*03dc*/ 	.word	0x00001bf0
        /*03e0*/ 	.word	0x00000000
        /*03e4*/ 	.word	0x00000140
        /*03e8*/ 	.short	0x0101
        /*03ea*/ 	.byte	0xff
	.zero		1


	//   ....[46]....
        /*03ec*/ 	.word	0x00001cb0
        /*03f0*/ 	.word	0x000000ff
        /*03f4*/ 	.word	0x00000048
        /*03f8*/ 	.short	0x010a
        /*03fa*/ 	.byte	0x04
	.zero		1


	//   ....[47]....
        /*03fc*/ 	.word	0x00001d40
        /*0400*/ 	.word	0x000000ff
        /*0404*/ 	.word	0x00000048
        /*0408*/ 	.short	0x010a
        /*040a*/ 	.byte	0x21
	.zero		1


	//   ....[48]....
        /*040c*/ 	.word	0x00001ed0
        /*0410*/ 	.word	0x000000ff
        /*0414*/ 	.word	0x00000048
        /*0418*/ 	.short	0x010a
        /*041a*/ 	.byte	0x05
	.zero		1


	//   ....[49]....
        /*041c*/ 	.word	0x00002020
        /*0420*/ 	.word	0x000000ff
        /*0424*/ 	.word	0x000000d8
        /*0428*/ 	.short	0x0101
        /*042a*/ 	.byte	0x15
	.zero		1


	//   ....[50]....
        /*042c*/ 	.word	0x00002040
        /*0430*/ 	.word	0x000000ff
        /*0434*/ 	.word	0x00000048
        /*0438*/ 	.short	0x010a
        /*043a*/ 	.byte	0x04
	.zero		1


	//   ....[51]....
        /*043c*/ 	.word	0x000020c0
        /*0440*/ 	.word	0x000000ff
        /*0444*/ 	.word	0x00000048
        /*0448*/ 	.short	0x010a
        /*044a*/ 	.byte	0x11
	.zero		1


	//   ....[52]....
        /*044c*/ 	.word	0x00002250
        /*0450*/ 	.word	0x000000ff
        /*0454*/ 	.word	0x00000048
        /*0458*/ 	.short	0x010a
        /*045a*/ 	.byte	0x05
	.zero		1


	//   ....[53]....
        /*045c*/ 	.word	0x00002390
        /*0460*/ 	.word	0x00000003
        /*0464*/ 	.word	0x000000e0
        /*0468*/ 	.short	0x010a
        /*046a*/ 	.byte	0xff
	.zero		1


	//   ....[54]....
        /*046c*/ 	.word	0x000024e0
        /*0470*/ 	.word	0x00000000
        /*0474*/ 	.word	0x00000000
        /*0478*/ 	.short	0x0101
        /*047a*/ 	.byte	0xff
	.zero		1


	//   ....[55]....
        /*047c*/ 	.word	0x00002aa0
        /*0480*/ 	.word	0x000000ff
        /*0484*/ 	.word	0x00000000
        /*0488*/ 	.short	0x010a
        /*048a*/ 	.byte	0x04
	.zero		1


	//   ....[56]....
        /*048c*/ 	.word	0x00002b30
        /*0490*/ 	.word	0x000000ff
        /*0494*/ 	.word	0x00000000
        /*0498*/ 	.short	0x010a
        /*049a*/ 	.byte	0x05
	.zero		1


	//   ....[57]....
        /*049c*/ 	.word	0x00002bc0
        /*04a0*/ 	.word	0x000000ff
        /*04a4*/ 	.word	0x00000000
        /*04a8*/ 	.short	0x010a
        /*04aa*/ 	.byte	0x05
	.zero		1


	//   ....[58]....
        /*04ac*/ 	.word	0x00002c50
        /*04b0*/ 	.word	0x000000ff
        /*04b4*/ 	.word	0x00000000
        /*04b8*/ 	.short	0x010a
        /*04ba*/ 	.byte	0x05
	.zero		1


	//   ....[59]....
        /*04bc*/ 	.word	0x00002ce0
        /*04c0*/ 	.word	0x000000ff
        /*04c4*/ 	.word	0x00000000
        /*04c8*/ 	.short	0x010a
        /*04ca*/ 	.byte	0x05
	.zero		1


	//   ....[60]....
        /*04cc*/ 	.word	0x00002d70
        /*04d0*/ 	.word	0x000000ff
        /*04d4*/ 	.word	0x00000000
        /*04d8*/ 	.short	0x010a
        /*04da*/ 	.byte	0x05
	.zero		1


	//   ....[61]....
        /*04dc*/ 	.word	0x00002e00
        /*04e0*/ 	.word	0x000000ff
        /*04e4*/ 	.word	0x00000000
        /*04e8*/ 	.short	0x010a
        /*04ea*/ 	.byte	0x05
	.zero		1


	//   ....[62]....
        /*04ec*/ 	.word	0x00002e90
        /*04f0*/ 	.word	0x000000ff
        /*04f4*/ 	.word	0x00000000
        /*04f8*/ 	.short	0x010a
        /*04fa*/ 	.byte	0x05
	.zero		1


	//   ....[63]....
        /*04fc*/ 	.word	0x00002f30
        /*0500*/ 	.word	0x00000000
        /*0504*/ 	.word	0x00000000
        /*0508*/ 	.short	0x010a
        /*050a*/ 	.byte	0xff
	.zero		1


	//   ....[64]....
        /*050c*/ 	.word	0x00003070
        /*0510*/ 	.word	0x00000002
        /*0514*/ 	.word	0x00000140
        /*0518*/ 	.short	0x010a
        /*051a*/ 	.byte	0xff
	.zero		1


	//   ....[65]....
        /*051c*/ 	.word	0x000030d0
        /*0520*/ 	.word	0x00000004
        /*0524*/ 	.word	0x00000000
        /*0528*/ 	.short	0x0101
        /*052a*/ 	.byte	0xff
	.zero		1


	//   ....[66]....
        /*052c*/ 	.word	0x000030f0
        /*0530*/ 	.word	0x000000ff
        /*0534*/ 	.word	0x000000f0
        /*0538*/ 	.short	0x010a
        /*053a*/ 	.byte	0x04
	.zero		1


	//   ....[67]....
        /*053c*/ 	.word	0x00003210
        /*0540*/ 	.word	0x00000002
        /*0544*/ 	.word	0x000000e0
        /*0548*/ 	.short	0x010a
        /*054a*/ 	.byte	0xff
	.zero		1


	//   ....[68]....
        /*054c*/ 	.word	0x00003320
        /*0550*/ 	.word	0x00000002
        /*0554*/ 	.word	0x00000000
        /*0558*/ 	.short	0x0101
        /*055a*/ 	.byte	0xff
	.zero		1


	//   ....[69]....
        /*055c*/ 	.word	0x000033b0
        /*0560*/ 	.word	0x000000ff
        /*0564*/ 	.word	0x000000f0
        /*0568*/ 	.short	0x0106
        /*056a*/ 	.byte	0x04
	.zero		1


	//   ....[70]....
        /*056c*/ 	.word	0x000033d0
        /*0570*/ 	.word	0x000000ff
        /*0574*/ 	.word	0x000000f0
        /*0578*/ 	.short	0x010a
        /*057a*/ 	.byte	0x04
	.zero		1


	//   ....[71]....
        /*057c*/ 	.word	0x00003460
        /*0580*/ 	.word	0x000000ff
        /*0584*/ 	.word	0x000000f0
        /*0588*/ 	.short	0x0106
        /*058a*/ 	.byte	0x07
	.zero		1


	//   ....[72]....
        /*058c*/ 	.word	0x000034a0
        /*0590*/ 	.word	0x00000000
        /*0594*/ 	.word	0x000000f0
        /*0598*/ 	.short	0x010a
        /*059a*/ 	.byte	0xff
	.zero		1


	//   ....[73]....
        /*059c*/ 	.word	0x000039c0
        /*05a0*/ 	.word	0x00000000
        /*05a4*/ 	.word	0x000000e0
        /*05a8*/ 	.short	0x010a
        /*05aa*/ 	.byte	0xff
	.zero		1


	//   ....[74]....
        /*05ac*/ 	.word	0x00003ac0
        /*05b0*/ 	.word	0x00000003
        /*05b4*/ 	.word	0x00000000
        /*05b8*/ 	.short	0x0101
        /*05ba*/ 	.byte	0xff
	.zero		1


	//   ....[75]....
        /*05bc*/ 	.word	0x00003ad0
        /*05c0*/ 	.word	0x000000ff
        /*05c4*/ 	.word	0x00000000
        /*05c8*/ 	.short	0x010a
        /*05ca*/ 	.byte	0x04
	.zero		1


	//   ....[76]....
        /*05cc*/ 	.word	0x00003b50
        /*05d0*/ 	.word	0x000000ff
        /*05d4*/ 	.word	0x00000120
        /*05d8*/ 	.short	0x010a
        /*05da*/ 	.byte	0x17
	.zero		1


	//   ....[77]....
        /*05dc*/ 	.word	0x00003c30
        /*05e0*/ 	.word	0x000000ff
        /*05e4*/ 	.word	0x00000000
        /*05e8*/ 	.short	0x010a
        /*05ea*/ 	.byte	0x05
	.zero		1


	//   ....[78]....
        /*05ec*/ 	.word	0x00003d70
        /*05f0*/ 	.word	0x000000ff
        /*05f4*/ 	.word	0x00000000
        /*05f8*/ 	.short	0x010a
        /*05fa*/ 	.byte	0x04
	.zero		1


	//   ....[79]....
        /*05fc*/ 	.word	0x00003f60
        /*0600*/ 	.word	0x000000ff
        /*0604*/ 	.word	0x00000000
        /*0608*/ 	.short	0x010a
        /*060a*/ 	.byte	0x04
	.zero		1


	//   ....[80]....
        /*060c*/ 	.word	0x00003ff0
        /*0610*/ 	.word	0x000000ff
        /*0614*/ 	.word	0x00000000
        /*0618*/ 	.short	0x010a
        /*061a*/ 	.byte	0x05
	.zero		1


	//   ....[81]....
        /*061c*/ 	.word	0x00004080
        /*0620*/ 	.word	0x000000ff
        /*0624*/ 	.word	0x00000000
        /*0628*/ 	.short	0x010a
        /*062a*/ 	.byte	0x05
	.zero		1


	//   ....[82]....
        /*062c*/ 	.word	0x00004110
        /*0630*/ 	.word	0x000000ff
        /*0634*/ 	.word	0x00000000
        /*0638*/ 	.short	0x010a
        /*063a*/ 	.byte	0x04
	.zero		1


	//   ....[83]....
        /*063c*/ 	.word	0x00004620
        /*0640*/ 	.word	0x0000000c
        /*0644*/ 	.word	0x000000e0
        /*0648*/ 	.short	0x010a
        /*064a*/ 	.byte	0xff
	.zero		1


	//   ....[84]....
        /*064c*/ 	.word	0x00004790
        /*0650*/ 	.word	0x00000000
        /*0654*/ 	.word	0x00000000
        /*0658*/ 	.short	0x0101
        /*065a*/ 	.byte	0xff
	.zero		1


	//   ....[85]....
        /*065c*/ 	.word	0x00004c20
        /*0660*/ 	.word	0x000000ff
        /*0664*/ 	.word	0x000000d8
        /*0668*/ 	.short	0x010a
        /*066a*/ 	.byte	0x15
	.zero		1


	//   ....[86]....
        /*066c*/ 	.word	0x00004da0
        /*0670*/ 	.word	0x000000ff
        /*0674*/ 	.word	0x000000b0
        /*0678*/ 	.short	0x010a
        /*067a*/ 	.byte	0x15
	.zero		1


	//   ....[87]....
        /*067c*/ 	.word	0x00004f10
        /*0680*/ 	.word	0x000000ff
        /*0684*/ 	.word	0x00000090
        /*0688*/ 	.short	0x010b
        /*068a*/ 	.byte	0x15
	.zero		1


	//   ....[88]....
        /*068c*/ 	.word	0x00004f20
        /*0690*/ 	.word	0x000000ff
        /*0694*/ 	.word	0x00000000
        /*0698*/ 	.short	0x0101
        /*069a*/ 	.byte	0x28
	.zero		1


	//   ....[89]....
        /*069c*/ 	.word	0x00004f30
        /*06a0*/ 	.word	0x000000ff
        /*06a4*/ 	.word	0x000000b8
        /*06a8*/ 	.short	0x010a
        /*06aa*/ 	.byte	0x15
	.zero		1


	//   ....[90]....
        /*06ac*/ 	.word	0x00005080
        /*06b0*/ 	.word	0x000000ff
        /*06b4*/ 	.word	0x00000098
        /*06b8*/ 	.short	0x010b
        /*06ba*/ 	.byte	0x15
	.zero		1


	//   ....[91]....
        /*06bc*/ 	.word	0x00005090
        /*06c0*/ 	.word	0x000000ff
        /*06c4*/ 	.word	0x00000000
        /*06c8*/ 	.short	0x0101
        /*06ca*/ 	.byte	0x27
	.zero		1


	//   ....[92]....
        /*06cc*/ 	.word	0x000050a0
        /*06d0*/ 	.word	0x000000ff
        /*06d4*/ 	.word	0x000000c0
        /*06d8*/ 	.short	0x010a
        /*06da*/ 	.byte	0x15
	.zero		1


	//   ....[93]....
        /*06dc*/ 	.word	0x000051e0
        /*06e0*/ 	.word	0x000000ff
        /*06e4*/ 	.word	0x000000a0
        /*06e8*/ 	.short	0x010b
        /*06ea*/ 	.byte	0x15
	.zero		1


	//   ....[94]....
        /*06ec*/ 	.word	0x000051f0
        /*06f0*/ 	.word	0x000000ff
        /*06f4*/ 	.word	0x00000000
        /*06f8*/ 	.short	0x0101
        /*06fa*/ 	.byte	0x26
	.zero		1


	//   ....[95]....
        /*06fc*/ 	.word	0x00005200
        /*0700*/ 	.word	0x000000ff
        /*0704*/ 	.word	0x000000c8
        /*0708*/ 	.short	0x010a
        /*070a*/ 	.byte	0x15
	.zero		1


	//   ....[96]....
        /*070c*/ 	.word	0x00005400
        /*0710*/ 	.word	0x000000ff
        /*0714*/ 	.word	0x000000a8
        /*0718*/ 	.short	0x010b
        /*071a*/ 	.byte	0x15
	.zero		1


	//   ....[97]....
        /*071c*/ 	.word	0x00005410
        /*0720*/ 	.word	0x000000ff
        /*0724*/ 	.word	0x00000000
        /*0728*/ 	.short	0x0101
        /*072a*/ 	.byte	0x25
	.zero		1


	//   ....[98]....
        /*072c*/ 	.word	0x00005440
        /*0730*/ 	.word	0x000000ff
        /*0734*/ 	.word	0x000000b0
        /*0738*/ 	.short	0x010a
        /*073a*/ 	.byte	0x15
	.zero		1


	//   ....[99]....
        /*073c*/ 	.word	0x00005460
        /*0740*/ 	.word	0x000000ff
        /*0744*/ 	.word	0x000000b8
        /*0748*/ 	.short	0x010a
        /*074a*/ 	.byte	0x15
	.zero		1


	//   ....[100]....
        /*074c*/ 	.word	0x00005480
        /*0750*/ 	.word	0x000000ff
        /*0754*/ 	.word	0x000000c0
        /*0758*/ 	.short	0x010a
        /*075a*/ 	.byte	0x15
	.zero		1


	//   ....[101]....
        /*075c*/ 	.word	0x000054c0
        /*0760*/ 	.word	0x00000000
        /*0764*/ 	.word	0x000000c8
        /*0768*/ 	.short	0x010a
        /*076a*/ 	.byte	0xff
	.zero		1


	//   ....[102]....
        /*076c*/ 	.word	0x00005820
        /*0770*/ 	.word	0x00000003
        /*0774*/ 	.word	0x000000e0
        /*0778*/ 	.short	0x010a
        /*077a*/ 	.byte	0xff
	.zero		1


	//   ....[103]....
        /*077c*/ 	.word	0x000059a0
        /*0780*/ 	.word	0x00000000
        /*0784*/ 	.word	0x00000000
        /*0788*/ 	.short	0x0101
        /*078a*/ 	.byte	0xff
	.zero		1


	//   ....[104]....
        /*078c*/ 	.word	0x00006520
        /*0790*/ 	.word	0x000000ff
        /*0794*/ 	.word	0x00000090
        /*0798*/ 	.short	0x010a
        /*079a*/ 	.byte	0x2c
	.zero		1


	//   ....[105]....
        /*079c*/ 	.word	0x00006570
        /*07a0*/ 	.word	0x00000065
        /*07a4*/ 	.word	0x00000100
        /*07a8*/ 	.short	0x010a
        /*07aa*/ 	.byte	0xff
	.zero		1


	//   ....[106]....
        /*07ac*/ 	.word	0x00006690
        /*07b0*/ 	.word	0x000000ff
        /*07b4*/ 	.word	0x00000090
        /*07b8*/ 	.short	0x010a
        /*07ba*/ 	.byte	0x2c
	.zero		1


	//   ....[107]....
        /*07bc*/ 	.word	0x00006790
        /*07c0*/ 	.word	0x00000065
        /*07c4*/ 	.word	0x00000100
        /*07c8*/ 	.short	0x010a
        /*07ca*/ 	.byte	0xff
	.zero		1


	//   ....[108]....
        /*07cc*/ 	.word	0x00007290
        /*07d0*/ 	.word	0x00000000
        /*07d4*/ 	.word	0x00000000
        /*07d8*/ 	.short	0x0101
        /*07da*/ 	.byte	0xff
	.zero		1


	//   ....[109]....
        /*07dc*/ 	.word	0x000072a0
        /*07e0*/ 	.word	0x00000003
        /*07e4*/ 	.word	0x00000090
        /*07e8*/ 	.short	0x010a
        /*07ea*/ 	.byte	0xff
	.zero		1


	//   ....[110]....
        /*07ec*/ 	.word	0x00007370
        /*07f0*/ 	.word	0x00000003
        /*07f4*/ 	.word	0x00000090
        /*07f8*/ 	.short	0x010a
        /*07fa*/ 	.byte	0xff
	.zero		1


	//   ....[111]....
        /*07fc*/ 	.word	0x00007ef0
        /*0800*/ 	.word	0x0000003f
        /*0804*/ 	.word	0x00000000
        /*0808*/ 	.short	0x0101
        /*080a*/ 	.byte	0xff
	.zero		1


	//   ....[112]....
        /*080c*/ 	.word	0x00007f10
        /*0810*/ 	.word	0x0000006d
        /*0814*/ 	.word	0x00000090
        /*0818*/ 	.short	0x010a
        /*081a*/ 	.byte	0xff
	.zero		1


	//   ....[113]....
        /*081c*/ 	.word	0x00007fd0
        /*0820*/ 	.word	0x0000006d
        /*0824*/ 	.word	0x00000090
        /*0828*/ 	.short	0x010a
        /*082a*/ 	.byte	0xff
	.zero		1


	//   ....[114]....
        /*082c*/ 	.word	0x00008b40
        /*0830*/ 	.word	0x0000003f
        /*0834*/ 	.word	0x00000000
        /*0838*/ 	.short	0x0101
        /*083a*/ 	.byte	0xff
	.zero		1


	//   ....[115]....
        /*083c*/ 	.word	0x00008b60
        /*0840*/ 	.word	0x0000006e
        /*0844*/ 	.word	0x00000090
        /*0848*/ 	.short	0x010a
        /*084a*/ 	.byte	0xff
	.zero		1


	//   ....[116]....
        /*084c*/ 	.word	0x00008c20
        /*0850*/ 	.word	0x0000006e
        /*0854*/ 	.word	0x00000090
        /*0858*/ 	.short	0x010a
        /*085a*/ 	.byte	0xff
	.zero		1


	//   ....[117]....
        /*085c*/ 	.word	0x00009060
        /*0860*/ 	.word	0x000000ff
        /*0864*/ 	.word	0x00000000
        /*0868*/ 	.short	0x0101
        /*086a*/ 	.byte	0x04
	.zero		1


	//   ....[118]....
        /*086c*/ 	.word	0x00009800
        /*0870*/ 	.word	0x00000003
        /*0874*/ 	.word	0x00000000
        /*0878*/ 	.short	0x0101
        /*087a*/ 	.byte	0xff
	.zero		1


	//   ....[119]....
        /*087c*/ 	.word	0x00009ac0
        /*0880*/ 	.word	0x000000ff
        /*0884*/ 	.word	0x00000000
        /*0888*/ 	.short	0x0101
        /*088a*/ 	.byte	0x06
	.zero		1


	//   ....[120]....
        /*088c*/ 	.word	0x00009ae0
        /*0890*/ 	.word	0x00000000
        /*0894*/ 	.word	0x00000150
        /*0898*/ 	.short	0x010a
        /*089a*/ 	.byte	0xff
	.zero		1


	//   ....[121]....
        /*089c*/ 	.word	0x00009b40
        /*08a0*/ 	.word	0x00000000
        /*08a4*/ 	.word	0x00000048
        /*08a8*/ 	.short	0x010a
        /*08aa*/ 	.byte	0xff
	.zero		1


	//   ....[122]....
        /*08ac*/ 	.word	0x00009ba0
        /*08b0*/ 	.word	0x00000000
        /*08b4*/ 	.word	0x00000048
        /*08b8*/ 	.short	0x010a
        /*08ba*/ 	.byte	0xff
	.zero		1


	//   ....[123]....
        /*08bc*/ 	.word	0x00009bf0
        /*08c0*/ 	.word	0x00000003
        /*08c4*/ 	.word	0x000000e0
        /*08c8*/ 	.short	0x010a
        /*08ca*/ 	.byte	0xff
	.zero		1


	//   ....[124]....
        /*08cc*/ 	.word	0x00009c50
        /*08d0*/ 	.word	0x00000000
        /*08d4*/ 	.word	0x00000000
        /*08d8*/ 	.short	0x010a
        /*08da*/ 	.byte	0xff
	.zero		1


	//   ....[125]....
        /*08dc*/ 	.word	0x00009cb0
        /*08e0*/ 	.word	0x00000000
        /*08e4*/ 	.word	0x00000000
        /*08e8*/ 	.short	0x010a
        /*08ea*/ 	.byte	0xff
	.zero		1


	//   ....[126]....
        /*08ec*/ 	.word	0x00009d10
        /*08f0*/ 	.word	0x00000000
        /*08f4*/ 	.word	0x00000000
        /*08f8*/ 	.short	0x010a
        /*08fa*/ 	.byte	0xff
	.zero		1


	//   ....[127]....
        /*08fc*/ 	.word	0x00009d70
        /*0900*/ 	.word	0x00000000
        /*0904*/ 	.word	0x00000000
        /*0908*/ 	.short	0x010a
        /*090a*/ 	.byte	0xff
	.zero		1


	//   ....[128]....
        /*090c*/ 	.word	0x00009dd0
        /*0910*/ 	.word	0x00000000
        /*0914*/ 	.word	0x00000000
        /*0918*/ 	.short	0x010a
        /*091a*/ 	.byte	0xff
	.zero		1


	//   ....[129]....
        /*091c*/ 	.word	0x00009e30
        /*0920*/ 	.word	0x00000000
        /*0924*/ 	.word	0x00000000
        /*0928*/ 	.short	0x010a
        /*092a*/ 	.byte	0xff
	.zero		1


	//   ....[130]....
        /*092c*/ 	.word	0x00009e90
        /*0930*/ 	.word	0x00000000
        /*0934*/ 	.word	0x00000000
        /*0938*/ 	.short	0x010a
        /*093a*/ 	.byte	0xff
	.zero		1


	//   ....[131]....
        /*093c*/ 	.word	0x00009ef0
        /*0940*/ 	.word	0x00000000
        /*0944*/ 	.word	0x00000000
        /*0948*/ 	.short	0x010a
        /*094a*/ 	.byte	0xff
	.zero		1


	//   ....[132]....
        /*094c*/ 	.word	0x00009f40
        /*0950*/ 	.word	0x00000002
        /*0954*/ 	.word	0x00000140
        /*0958*/ 	.short	0x010a
        /*095a*/ 	.byte	0xff
	.zero		1


	//   ....[133]....
        /*095c*/ 	.word	0x00009fa0
        /*0960*/ 	.word	0x00000002
        /*0964*/ 	.word	0x000000f0
        /*0968*/ 	.short	0x010a
        /*096a*/ 	.byte	0xff
	.zero		1


	//   ....[134]....
        /*096c*/ 	.word	0x00009ff0
        /*0970*/ 	.word	0x00000002
        /*0974*/ 	.word	0x000000e0
        /*0978*/ 	.short	0x010a
        /*097a*/ 	.byte	0xff
	.zero		1


	//   ....[135]....
        /*097c*/ 	.word	0x0000a050
        /*0980*/ 	.word	0x00000000
        /*0984*/ 	.word	0x000000f0
        /*0988*/ 	.short	0x010a
        /*098a*/ 	.byte	0xff
	.zero		1


	//   ....[136]....
        /*098c*/ 	.word	0x0000a0a0
        /*0990*/ 	.word	0x00000000
        /*0994*/ 	.word	0x000000e0
        /*0998*/ 	.short	0x010a
        /*099a*/ 	.byte	0xff
	.zero		1


	//   ....[137]....
        /*099c*/ 	.word	0x0000a100
        /*09a0*/ 	.word	0x00000003
        /*09a4*/ 	.word	0x00000120
        /*09a8*/ 	.short	0x010a
        /*09aa*/ 	.byte	0xff
	.zero		1


	//   ....[138]....
        /*09ac*/ 	.word	0x0000a160
        /*09b0*/ 	.word	0x00000000
        /*09b4*/ 	.word	0x00000000
        /*09b8*/ 	.short	0x010a
        /*09ba*/ 	.byte	0xff
	.zero		1


	//   ....[139]....
        /*09bc*/ 	.word	0x0000a1c0
        /*09c0*/ 	.word	0x00000000
        /*09c4*/ 	.word	0x00000000
        /*09c8*/ 	.short	0x010a
        /*09ca*/ 	.byte	0xff
	.zero		1


	//   ....[140]....
        /*09cc*/ 	.word	0x0000a220
        /*09d0*/ 	.word	0x00000000
        /*09d4*/ 	.word	0x00000000
        /*09d8*/ 	.short	0x010a
        /*09da*/ 	.byte	0xff
	.zero		1


	//   ....[141]....
        /*09dc*/ 	.word	0x0000a280
        /*09e0*/ 	.word	0x00000000
        /*09e4*/ 	.word	0x00000000
        /*09e8*/ 	.short	0x010a
        /*09ea*/ 	.byte	0xff
	.zero		1


	//   ....[142]....
        /*09ec*/ 	.word	0x0000a2e0
        /*09f0*/ 	.word	0x00000000
        /*09f4*/ 	.word	0x00000000
        /*09f8*/ 	.short	0x010a
        /*09fa*/ 	.byte	0xff
	.zero		1


	//   ....[143]....
        /*09fc*/ 	.word	0x0000a330
        /*0a00*/ 	.word	0x0000000c
        /*0a04*/ 	.word	0x000000e0
        /*0a08*/ 	.short	0x010a
        /*0a0a*/ 	.byte	0xff
	.zero		1


	//   ....[144]....
        /*0a0c*/ 	.word	0x0000a390
        /*0a10*/ 	.word	0x00000000
        /*0a14*/ 	.word	0x000000d8
        /*0a18*/ 	.short	0x010a
        /*0a1a*/ 	.byte	0xff
	.zero		1


	//   ....[145]....
        /*0a1c*/ 	.word	0x0000a3f0
        /*0a20*/ 	.word	0x00000000
        /*0a24*/ 	.word	0x000000b0
        /*0a28*/ 	.short	0x010a
        /*0a2a*/ 	.byte	0xff
	.zero		1


	//   ....[146]....
        /*0a2c*/ 	.word	0x0000a450
        /*0a30*/ 	.word	0x00000000
        /*0a34*/ 	.word	0x000000b8
        /*0a38*/ 	.short	0x010a
        /*0a3a*/ 	.byte	0xff
	.zero		1


	//   ....[147]....
        /*0a3c*/ 	.word	0x0000a4b0
        /*0a40*/ 	.word	0x00000000
        /*0a44*/ 	.word	0x000000c0
        /*0a48*/ 	.short	0x010a
        /*0a4a*/ 	.byte	0xff
	.zero		1


	//   ....[148]....
        /*0a4c*/ 	.word	0x0000a510
        /*0a50*/ 	.word	0x00000000
        /*0a54*/ 	.word	0x000000c8
        /*0a58*/ 	.short	0x010a
        /*0a5a*/ 	.byte	0xff
	.zero		1


	//   ....[149]....
        /*0a5c*/ 	.word	0x0000a570
        /*0a60*/ 	.word	0x00000000
        /*0a64*/ 	.word	0x000000b0
        /*0a68*/ 	.short	0x010a
        /*0a6a*/ 	.byte	0xff
	.zero		1


	//   ....[150]....
        /*0a6c*/ 	.word	0x0000a5d0
        /*0a70*/ 	.word	0x00000000
        /*0a74*/ 	.word	0x000000b8
        /*0a78*/ 	.short	0x010a
        /*0a7a*/ 	.byte	0xff
	.zero		1


	//   ....[151]....
        /*0a7c*/ 	.word	0x0000a630
        /*0a80*/ 	.word	0x00000000
        /*0a84*/ 	.word	0x000000c0
        /*0a88*/ 	.short	0x010a
        /*0a8a*/ 	.byte	0xff
	.zero		1


	//   ....[152]....
        /*0a8c*/ 	.word	0x0000a680
        /*0a90*/ 	.word	0x00000003
        /*0a94*/ 	.word	0x000000e0
        /*0a98*/ 	.short	0x010a
        /*0a9a*/ 	.byte	0xff
	.zero		1


	//   ....[153]....
        /*0a9c*/ 	.word	0x0000a6e0
        /*0aa0*/ 	.word	0x00000000
        /*0aa4*/ 	.word	0x00000090
        /*0aa8*/ 	.short	0x010a
        /*0aaa*/ 	.byte	0xff
	.zero		1


	//   ....[154]....
        /*0aac*/ 	.word	0x0000a730
        /*0ab0*/ 	.word	0x00000065
        /*0ab4*/ 	.word	0x00000100
        /*0ab8*/ 	.short	0x010a
        /*0aba*/ 	.byte	0xff
	.zero		1


	//   ....[155]....
        /*0abc*/ 	.word	0x0000a780
        /*0ac0*/ 	.word	0x00000003
        /*0ac4*/ 	.word	0x00000090
        /*0ac8*/ 	.short	0x010a
        /*0aca*/ 	.byte	0xff
	.zero		1


	//   ....[156]....
        /*0acc*/ 	.word	0x0000a7d0
        /*0ad0*/ 	.word	0x0000006d
        /*0ad4*/ 	.word	0x00000090
        /*0ad8*/ 	.short	0x010a
        /*0ada*/ 	.byte	0xff
	.zero		1


	//   ....[157]....
        /*0adc*/ 	.word	0x0000a820
        /*0ae0*/ 	.word	0x0000006e
        /*0ae4*/ 	.word	0x00000090
        /*0ae8*/ 	.short	0x010a
        /*0aea*/ 	.byte	0xff
	.zero		1


	//----- nvinfo : EIATTR_NUM_MBARRIERS
	.align		4
.L_47:
        /*0aec*/ 	.byte	0x03, 0x38
        /*0aee*/ 	.short	0x002c


	//----- nvinfo : EIATTR_EXIT_INSTR_OFFSETS
	.align		4
        /*0af0*/ 	.byte	0x04, 0x1c
        /*0af2*/ 	.short	(.L_49 - .L_48)


	//   ....[0]....
.L_48:
        /*0af4*/ 	.word	0x00002f60


	//   ....[1]....
        /*0af8*/ 	.word	0x00003470


	//   ....[2]....
        /*0afc*/ 	.word	0x000034d0


	//   ....[3]....
        /*0b00*/ 	.word	0x00004370


	//   ....[4]....
        /*0b04*/ 	.word	0x000054f0


	//   ....[5]....
        /*0b08*/ 	.word	0x00005530


	//   ....[6]....
        /*0b0c*/ 	.word	0x000099b0


	//   ....[7]....
        /*0b10*/ 	.word	0x00009a20


	//   ....[8]....
        /*0b14*/ 	.word	0x00009a50


	//   ....[9]....
        /*0b18*/ 	.word	0x00009ad0


	//----- nvinfo : EIATTR_MAX_THREADS
	.align		4
.L_49:
        /*0b1c*/ 	.byte	0x04, 0x05
        /*0b1e*/ 	.short	(.L_51 - .L_50)
.L_50:
        /*0b20*/ 	.word	0x00000100
        /*0b24*/ 	.word	0x00000001
        /*0b28*/ 	.word	0x00000001


	//----- nvinfo : EIATTR_CRS_STACK_SIZE
	.align		4
.L_51:
        /*0b2c*/ 	.byte	0x04, 0x1e
        /*0b2e*/ 	.short	(.L_53 - .L_52)
.L_52:
        /*0b30*/ 	.word	0x00000000


	//----- nvinfo : EIATTR_CBANK_PARAM_SIZE
	.align		4
.L_53:
        /*0b34*/ 	.byte	0x03, 0x19
        /*0b36*/ 	.short	0x0800


	//----- nvinfo : EIATTR_PARAM_CBANK
	.align		4
        /*0b38*/ 	.byte	0x04, 0x0a
        /*0b3a*/ 	.short	(.L_55 - .L_54)
	.align		4
.L_54:
        /*0b3c*/ 	.word	index@(.nv.constant0._ZN7cutlass13device_kernelINS_4gemm6kernel13GemmUniversalIN4cute5tupleIJiiiiEEENS1_10collective13CollectiveMmaINS1_35MainloopSm100TmaUmmaWarpSpecializedILi9ELi2ELi4ENS5_IJNS4_1CILi2EEENSA_ILi4EEENSA_ILi1EEEEEEEENS5_IJNSA_ILi64EEENSA_ILi256EEENSA_ILi32EEEEEENS_6half_tENS5_IJlSD_lEEESK_SL_NS4_8TiledMMAINS4_8MMA_AtomIJNS4_20SM100_MMA_F16BF16_SSISK_SK_fLi64ELi256ELNS4_4UMMA5MajorE0ELSQ_0ELNSP_7ScaleInE0ELSR_0EEEEEENS4_6LayoutINS5_IJSD_SD_SD_EEENS5_IJNSA_ILi0EEESW_SW_EEEEENS5_IJNS4_10UnderscoreESZ_SZ_EEEEENS4_23SM90_TMA_LOAD_MULTICASTENS4_14ComposedLayoutINS4_7SwizzleILi2ELi4ELi3EEENS4_18smem_ptr_flag_bitsILi16EEENSU_INS5_IJNSA_ILi8EEESI_EEENS5_IJSI_SD_EEEEEEEvNS4_8identityES12_S1C_vS1D_EENS_8epilogue10collective18CollectiveEpilogueINS1F_23Sm100TmaWarpSpecializedILi4ELi2ELi32ELb1ELb0EEEJSJ_NS5_IJNSU_ISG_SD_EES1K_EEESK_SL_SK_SL_NS1F_6fusion15FusionCallbacksIS1J_NS1M_17LinearCombinationISK_fSK_fLNS_15FloatRoundStyleE2EEESJ_S1L_JEEENS4_5SM1004TMEM4LOAD26SM100_TMEM_LOAD_16dp256b8xENS4_13SM90_TMA_LOADENS13_INS14_ILi3ELi4ELi3EEES17_NSU_INS5_IJS18_SG_EEENS5_IJSG_SD_EEEEEEENS4_17SM75_U32x4_LDSM_NENS4_14SM90_TMA_STOREES21_NS4_17SM90_U32x4_STSM_NENS4_39AutoVectorizingCopyWithAssumedAlignmentILi128EEEEEEvvEEEEvNT_6ParamsE)
        /*0b40*/ 	.short	0x0380
        /*0b42*/ 	.short	0x0800


	//----- nvinfo : EIATTR_SW_WAR
	.align		4
.L_55:
        /*0b44*/ 	.byte	0x04, 0x36
        /*0b46*/ 	.short	(.L_57 - .L_56)
.L_56:
        /*0b48*/ 	.word	0x00000008
.L_57:


//--------------------- .nv.callgraph             --------------------------
	.section	.nv.callgraph,"",@"SHT_CUDA_CALLGRAPH"
	.align	4
	.sectionentsize	8
	.align		4
        /*0000*/ 	.word	0x00000000
	.align		4
        /*0004*/ 	.word	0xffffffff
	.align		4
        /*0008*/ 	.word	index@(_ZN7cutlass13device_kernelINS_4gemm6kernel13GemmUniversalIN4cute5tupleIJiiiiEEENS1_10collective13CollectiveMmaINS1_35MainloopSm100TmaUmmaWarpSpecializedILi9ELi2ELi4ENS5_IJNS4_1CILi2EEENSA_ILi4EEENSA_ILi1EEEEEEEENS5_IJNSA_ILi64EEENSA_ILi256EEENSA_ILi32EEEEEENS_6half_tENS5_IJlSD_lEEESK_SL_NS4_8TiledMMAINS4_8MMA_AtomIJNS4_20SM100_MMA_F16BF16_SSISK_SK_fLi64ELi256ELNS4_4UMMA5MajorE0ELSQ_0ELNSP_7ScaleInE0ELSR_0EEEEEENS4_6LayoutINS5_IJSD_SD_SD_EEENS5_IJNSA_ILi0EEESW_SW_EEEEENS5_IJNS4_10UnderscoreESZ_SZ_EEEEENS4_23SM90_TMA_LOAD_MULTICASTENS4_14ComposedLayoutINS4_7SwizzleILi2ELi4ELi3EEENS4_18smem_ptr_flag_bitsILi16EEENSU_INS5_IJNSA_ILi8EEESI_EEENS5_IJSI_SD_EEEEEEEvNS4_8identityES12_S1C_vS1D_EENS_8epilogue10collective18CollectiveEpilogueINS1F_23Sm100TmaWarpSpecializedILi4ELi2ELi32ELb1ELb0EEEJSJ_NS5_IJNSU_ISG_SD_EES1K_EEESK_SL_SK_SL_NS1F_6fusion15FusionCallbacksIS1J_NS1M_17LinearCombinationISK_fSK_fLNS_15FloatRoundStyleE2EEESJ_S1L_JEEENS4_5SM1004TMEM4LOAD26SM100_TMEM_LOAD_16dp256b8xENS4_13SM90_TMA_LOADENS13_INS14_ILi3ELi4ELi3EEES17_NSU_INS5_IJS18_SG_EEENS5_IJSG_SD_EEEEEEENS4_17SM75_U32x4_LDSM_NENS4_14SM90_TMA_STOREES21_NS4_17SM90_U32x4_STSM_NENS4_39AutoVectorizingCopyWithAssumedAlignmentILi128EEEEEEvvEEEEvNT_6ParamsE)
	.align		4
        /*000c*/ 	.word	index@(__assertfail)
	.align		4
        /*0010*/ 	.word	0x00000000
	.align		4
        /*0014*/ 	.word	0xfffffffe
	.align		4
        /*0018*/ 	.word	0x00000000
	.align		4
        /*001c*/ 	.word	0xfffffffd
	.align		4
        /*0020*/ 	.word	0x00000000
	.align		4
        /*0024*/ 	.word	0xfffffffc


//--------------------- .nv.constant4             --------------------------
	.section	.nv.constant4,"a",@progbits
	.align	8
	.align		8
.nv.constant4:
        /*0000*/ 	.dword	__assertfail
	.align		8
        /*0008*/ 	.dword	__unnamed_1
	.align		8
        /*0010*/ 	.dword	__unnamed_2
	.align		8
        /*0018*/ 	.dword	_ZN40_INTERNAL_c869520a_4_k_cu_1d3a7f78_319934cuda3std3__45__cpo5beginE
	.align		8
        /*0020*/ 	.dword	_ZN40_INTERNAL_c869520a_4_k_cu_1d3a7f78_319934cuda3std3__45__cpo3endE
	.align		8
        /*0028*/ 	.dword	_ZN40_INTERNAL_c869520a_4_k_cu_1d3a7f78_319934cuda3std3__45__cpo6cbeginE
	.align		8
        /*0030*/ 	.dword	_ZN40_INTERNAL_c869520a_4_k_cu_1d3a7f78_319934cuda3std3__45__cpo4cendE
	.align		8
        /*0038*/ 	.dword	_ZN40_INTERNAL_c869520a_4_k_cu_1d3a7f78_319934cuda3std3__442_GLOBAL__N__c869520a_4_k_cu_1d3a7f78_319936ignoreE
	.align		8
        /*0040*/ 	.dword	_ZN40_INTERNAL_c869520a_4_k_cu_1d3a7f78_319934cuda3std3__419piecewise_constructE
	.align		8
        /*0048*/ 	.dword	_ZN40_INTERNAL_c869520a_4_k_cu_1d3a7f78_319934cuda3std3__48in_placeE
	.align		8
        /*0050*/ 	.dword	_ZN40_INTERNAL_c869520a_4_k_cu_1d3a7f78_319934cuda3std6ranges3__45__cpo4swapE
	.align		8
        /*0058*/ 	.dword	_ZN40_INTERNAL_c869520a_4_k_cu_1d3a7f78_319934cuda3std6ranges3__45__cpo9iter_moveE
	.align		8
        /*0060*/ 	.dword	_ZN40_INTERNAL_c869520a_4_k_cu_1d3a7f78_319934cute7productE
	.align		8
        /*0068*/ 	.dword	_ZN40_INTERNAL_c869520a_4_k_cu_1d3a7f78_319934cute1_E
	.align		8
        /*0070*/ 	.dword	$str$25
	.align		8
        /*0078*/ 	.dword	$str$26
	.align		8
        /*0080*/ 	.dword	$str$27
	.align		8
        /*0088*/ 	.dword	$str$28


//--------------------- .text._ZN7cutlass13device_kernelINS_4gemm6kernel13GemmUniversalIN4cute5tupleIJiiiiEEENS1_10collective13CollectiveMmaINS1_35MainloopSm100TmaUmmaWarpSpecializedILi9ELi2ELi4ENS5_IJNS4_1CILi2EEENSA_ILi4EEENSA_ILi1EEEEEEEENS5_IJNSA_ILi64EEENSA_ILi256EEENSA_ILi32EEEEEENS_6half_tENS5_IJlSD_lEEESK_SL_NS4_8TiledMMAINS4_8MMA_AtomIJNS4_20SM100_MMA_F16BF16_SSISK_SK_fLi64ELi256ELNS4_4UMMA5MajorE0ELSQ_0ELNSP_7ScaleInE0ELSR_0EEEEEENS4_6LayoutINS5_IJSD_SD_SD_EEENS5_IJNSA_ILi0EEESW_SW_EEEEENS5_IJNS4_10UnderscoreESZ_SZ_EEEEENS4_23SM90_TMA_LOAD_MULTICASTENS4_14ComposedLayoutINS4_7SwizzleILi2ELi4ELi3EEENS4_18smem_ptr_flag_bitsILi16EEENSU_INS5_IJNSA_ILi8EEESI_EEENS5_IJSI_SD_EEEEEEEvNS4_8identityES12_S1C_vS1D_EENS_8epilogue10collective18CollectiveEpilogueINS1F_23Sm100TmaWarpSpecializedILi4ELi2ELi32ELb1ELb0EEEJSJ_NS5_IJNSU_ISG_SD_EES1K_EEESK_SL_SK_SL_NS1F_6fusion15FusionCallbacksIS1J_NS1M_17LinearCombinationISK_fSK_fLNS_15FloatRoundStyleE2EEESJ_S1L_JEEENS4_5SM1004TMEM4LOAD26SM100_TMEM_LOAD_16dp256b8xENS4_13SM90_TMA_LOADENS13_INS14_ILi3ELi4ELi3EEES17_NSU_INS5_IJS18_SG_EEENS5_IJSG_SD_EEEEEEENS4_17SM75_U32x4_LDSM_NENS4_14SM90_TMA_STOREES21_NS4_17SM90_U32x4_STSM_NENS4_39AutoVectorizingCopyWithAssumedAlignmentILi128EEEEEEvvEEEEvNT_6ParamsE --------------------------
	.section	.text._ZN7cutlass13device_kernelINS_4gemm6kernel13GemmUniversalIN4cute5tupleIJiiiiEEENS1_10collective13CollectiveMmaINS1_35MainloopSm100TmaUmmaWarpSpecializedILi9ELi2ELi4ENS5_IJNS4_1CILi2EEENSA_ILi4EEENSA_ILi1EEEEEEEENS5_IJNSA_ILi64EEENSA_ILi256EEENSA_ILi32EEEEEENS_6half_tENS5_IJlSD_lEEESK_SL_NS4_8TiledMMAINS4_8MMA_AtomIJNS4_20SM100_MMA_F16BF16_SSISK_SK_fLi64ELi256ELNS4_4UMMA5MajorE0ELSQ_0ELNSP_7ScaleInE0ELSR_0EEEEEENS4_6LayoutINS5_IJSD_SD_SD_EEENS5_IJNSA_ILi0EEESW_SW_EEEEENS5_IJNS4_10UnderscoreESZ_SZ_EEEEENS4_23SM90_TMA_LOAD_MULTICASTENS4_14ComposedLayoutINS4_7SwizzleILi2ELi4ELi3EEENS4_18smem_ptr_flag_bitsILi16EEENSU_INS5_IJNSA_ILi8EEESI_EEENS5_IJSI_SD_EEEEEEEvNS4_8identityES12_S1C_vS1D_EENS_8epilogue10collective18CollectiveEpilogueINS1F_23Sm100TmaWarpSpecializedILi4ELi2ELi32ELb1ELb0EEEJSJ_NS5_IJNSU_ISG_SD_EES1K_EEESK_SL_SK_SL_NS1F_6fusion15FusionCallbacksIS1J_NS1M_17LinearCombinationISK_fSK_fLNS_15FloatRoundStyleE2EEESJ_S1L_JEEENS4_5SM1004TMEM4LOAD26SM100_TMEM_LOAD_16dp256b8xENS4_13SM90_TMA_LOADENS13_INS14_ILi3ELi4ELi3EEES17_NSU_INS5_IJS18_SG_EEENS5_IJSG_SD_EEEEEEENS4_17SM75_U32x4_LDSM_NENS4_14SM90_TMA_STOREES21_NS4_17SM90_U32x4_STSM_NENS4_39AutoVectorizingCopyWithAssumedAlignmentILi128EEEEEEvvEEEEvNT_6ParamsE,"ax",@progbits
	.align	128
.text._ZN7cutlass13device_kernelINS_4gemm6kernel13GemmUniversalIN4cute5tupleIJiiiiEEENS1_10collective13CollectiveMmaINS1_35MainloopSm100TmaUmmaWarpSpecializedILi9ELi2ELi4ENS5_IJNS4_1CILi2EEENSA_ILi4EEENSA_ILi1EEEEEEEENS5_IJNSA_ILi64EEENSA_ILi256EEENSA_ILi32EEEEEENS_6half_tENS5_IJlSD_lEEESK_SL_NS4_8TiledMMAINS4_8MMA_AtomIJNS4_20SM100_MMA_F16BF16_SSISK_SK_fLi64ELi256ELNS4_4UMMA5MajorE0ELSQ_0ELNSP_7ScaleInE0ELSR_0EEEEEENS4_6LayoutINS5_IJSD_SD_SD_EEENS5_IJNSA_ILi0EEESW_SW_EEEEENS5_IJNS4_10UnderscoreESZ_SZ_EEEEENS4_23SM90_TMA_LOAD_MULTICASTENS4_14ComposedLayoutINS4_7SwizzleILi2ELi4ELi3EEENS4_18smem_ptr_flag_bitsILi16EEENSU_INS5_IJNSA_ILi8EEESI_EEENS5_IJSI_SD_EEEEEEEvNS4_8identityES12_S1C_vS1D_EENS_8epilogue10collective18CollectiveEpilogueINS1F_23Sm100TmaWarpSpecializedILi4ELi2ELi32ELb1ELb0EEEJSJ_NS5_IJNSU_ISG_SD_EES1K_EEESK_SL_SK_SL_NS1F_6fusion15FusionCallbacksIS1J_NS1M_17LinearCombinationISK_fSK_fLNS_15FloatRoundStyleE2EEESJ_S1L_JEEENS4_5SM1004TMEM4LOAD26SM100_TMEM_LOAD_16dp256b8xENS4_13SM90_TMA_LOADENS13_INS14_ILi3ELi4ELi3EEES17_NSU_INS5_IJS18_SG_EEENS5_IJSG_SD_EEEEEEENS4_17SM75_U32x4_LDSM_NENS4_14SM90_TMA_STOREES21_NS4_17SM90_U32x4_STSM_NENS4_39AutoVectorizingCopyWithAssumedAlignmentILi128EEEEEEvvEEEEvNT_6ParamsE:
        .type           _ZN7cutlass13device_kernelINS_4gemm6kernel13GemmUniversalIN4cute5tupleIJiiiiEEENS1_10collective13CollectiveMmaINS1_35MainloopSm100TmaUmmaWarpSpecializedILi9ELi2ELi4ENS5_IJNS4_1CILi2EEENSA_ILi4EEENSA_ILi1EEEEEEEENS5_IJNSA_ILi64EEENSA_ILi256EEENSA_ILi32EEEEEENS_6half_tENS5_IJlSD_lEEESK_SL_NS4_8TiledMMAINS4_8MMA_AtomIJNS4_20SM100_MMA_F16BF16_SSISK_SK_fLi64ELi256ELNS4_4UMMA5MajorE0ELSQ_0ELNSP_7ScaleInE0ELSR_0EEEEEENS4_6LayoutINS5_IJSD_SD_SD_EEENS5_IJNSA_ILi0EEESW_SW_EEEEENS5_IJNS4_10UnderscoreESZ_SZ_EEEEENS4_23SM90_TMA_LOAD_MULTICASTENS4_14ComposedLayoutINS4_7SwizzleILi2ELi4ELi3EEENS4_18smem_ptr_flag_bitsILi16EEENSU_INS5_IJNSA_ILi8EEESI_EEENS5_IJSI_SD_EEEEEEEvNS4_8identityES12_S1C_vS1D_EENS_8epilogue10collective18CollectiveEpilogueINS1F_23Sm100TmaWarpSpecializedILi4ELi2ELi32ELb1ELb0EEEJSJ_NS5_IJNSU_ISG_SD_EES1K_EEESK_SL_SK_SL_NS1F_6fusion15FusionCallbacksIS1J_NS1M_17LinearCombinationISK_fSK_fLNS_15FloatRoundStyleE2EEESJ_S1L_JEEENS4_5SM1004TMEM4LOAD26SM100_TMEM_LOAD_16dp256b8xENS4_13SM90_TMA_LOADENS13_INS14_ILi3ELi4ELi3EEES17_NSU_INS5_IJS18_SG_EEENS5_IJSG_SD_EEEEEEENS4_17SM75_U32x4_LDSM_NENS4_14SM90_TMA_STOREES21_NS4_17SM90_U32x4_STSM_NENS4_39AutoVectorizingCopyWithAssumedAlignmentILi128EEEEEEvvEEEEvNT_6ParamsE,@function
        .size           _ZN7cutlass13device_kernelINS_4gemm6kernel13GemmUniversalIN4cute5tupleIJiiiiEEENS1_10collective13CollectiveMmaINS1_35MainloopSm100TmaUmmaWarpSpecializedILi9ELi2ELi4ENS5_IJNS4_1CILi2EEENSA_ILi4EEENSA_ILi1EEEEEEEENS5_IJNSA_ILi64EEENSA_ILi256EEENSA_ILi32EEEEEENS_6half_tENS5_IJlSD_lEEESK_SL_NS4_8TiledMMAINS4_8MMA_AtomIJNS4_20SM100_MMA_F16BF16_SSISK_SK_fLi64ELi256ELNS4_4UMMA5MajorE0ELSQ_0ELNSP_7ScaleInE0ELSR_0EEEEEENS4_6LayoutINS5_IJSD_SD_SD_EEENS5_IJNSA_ILi0EEESW_SW_EEEEENS5_IJNS4_10UnderscoreESZ_SZ_EEEEENS4_23SM90_TMA_LOAD_MULTICASTENS4_14ComposedLayoutINS4_7SwizzleILi2ELi4ELi3EEENS4_18smem_ptr_flag_bitsILi16EEENSU_INS5_IJNSA_ILi8EEESI_EEENS5_IJSI_SD_EEEEEEEvNS4_8identityES12_S1C_vS1D_EENS_8epilogue10collective18CollectiveEpilogueINS1F_23Sm100TmaWarpSpecializedILi4ELi2ELi32ELb1ELb0EEEJSJ_NS5_IJNSU_ISG_SD_EES1K_EEESK_SL_SK_SL_NS1F_6fusion15FusionCallbacksIS1J_NS1M_17LinearCombinationISK_fSK_fLNS_15FloatRoundStyleE2EEESJ_S1L_JEEENS4_5SM1004TMEM4LOAD26SM100_TMEM_LOAD_16dp256b8xENS4_13SM90_TMA_LOADENS13_INS14_ILi3ELi4ELi3EEES17_NSU_INS5_IJS18_SG_EEENS5_IJSG_SD_EEEEEEENS4_17SM75_U32x4_LDSM_NENS4_14SM90_TMA_STOREES21_NS4_17SM90_U32x4_STSM_NENS4_39AutoVectorizingCopyWithAssumedAlignmentILi128EEEEEEvvEEEEvNT_6ParamsE,(.L_x_199 - _ZN7cutlass13device_kernelINS_4gemm6kernel13GemmUniversalIN4cute5tupleIJiiiiEEENS1_10collective13CollectiveMmaINS1_35MainloopSm100TmaUmmaWarpSpecializedILi9ELi2ELi4ENS5_IJNS4_1CILi2EEENSA_ILi4EEENSA_ILi1EEEEEEEENS5_IJNSA_ILi64EEENSA_ILi256EEENSA_ILi32EEEEEENS_6half_tENS5_IJlSD_lEEESK_SL_NS4_8TiledMMAINS4_8MMA_AtomIJNS4_20SM100_MMA_F16BF16_SSISK_SK_fLi64ELi256ELNS4_4UMMA5MajorE0ELSQ_0ELNSP_7ScaleInE0ELSR_0EEEEEENS4_6LayoutINS5_IJSD_SD_SD_EEENS5_IJNSA_ILi0EEESW_SW_EEEEENS5_IJNS4_10UnderscoreESZ_SZ_EEEEENS4_23SM90_TMA_LOAD_MULTICASTENS4_14ComposedLayoutINS4_7SwizzleILi2ELi4ELi3EEENS4_18smem_ptr_flag_bitsILi16EEENSU_INS5_IJNSA_ILi8EEESI_EEENS5_IJSI_SD_EEEEEEEvNS4_8identityES12_S1C_vS1D_EENS_8epilogue10collective18CollectiveEpilogueINS1F_23Sm100TmaWarpSpecializedILi4ELi2ELi32ELb1ELb0EEEJSJ_NS5_IJNSU_ISG_SD_EES1K_EEESK_SL_SK_SL_NS1F_6fusion15FusionCallbacksIS1J_NS1M_17LinearCombinationISK_fSK_fLNS_15FloatRoundStyleE2EEESJ_S1L_JEEENS4_5SM1004TMEM4LOAD26SM100_TMEM_LOAD_16dp256b8xENS4_13SM90_TMA_LOADENS13_INS14_ILi3ELi4ELi3EEES17_NSU_INS5_IJS18_SG_EEENS5_IJSG_SD_EEEEEEENS4_17SM75_U32x4_LDSM_NENS4_14SM90_TMA_STOREES21_NS4_17SM90_U32x4_STSM_NENS4_39AutoVectorizingCopyWithAssumedAlignmentILi128EEEEEEvvEEEEvNT_6ParamsE)
        .other          _ZN7cutlass13device_kernelINS_4gemm6kernel13GemmUniversalIN4cute5tupleIJiiiiEEENS1_10collective13CollectiveMmaINS1_35MainloopSm100TmaUmmaWarpSpecializedILi9ELi2ELi4ENS5_IJNS4_1CILi2EEENSA_ILi4EEENSA_ILi1EEEEEEEENS5_IJNSA_ILi64EEENSA_ILi256EEENSA_ILi32EEEEEENS_6half_tENS5_IJlSD_lEEESK_SL_NS4_8TiledMMAINS4_8MMA_AtomIJNS4_20SM100_MMA_F16BF16_SSISK_SK_fLi64ELi256ELNS4_4UMMA5MajorE0ELSQ_0ELNSP_7ScaleInE0ELSR_0EEEEEENS4_6LayoutINS5_IJSD_SD_SD_EEENS5_IJNSA_ILi0EEESW_SW_EEEEENS5_IJNS4_10UnderscoreESZ_SZ_EEEEENS4_23SM90_TMA_LOAD_MULTICASTENS4_14ComposedLayoutINS4_7SwizzleILi2ELi4ELi3EEENS4_18smem_ptr_flag_bitsILi16EEENSU_INS5_IJNSA_ILi8EEESI_EEENS5_IJSI_SD_EEEEEEEvNS4_8identityES12_S1C_vS1D_EENS_8epilogue10collective18CollectiveEpilogueINS1F_23Sm100TmaWarpSpecializedILi4ELi2ELi32ELb1ELb0EEEJSJ_NS5_IJNSU_ISG_SD_EES1K_EEESK_SL_SK_SL_NS1F_6fusion15FusionCallbacksIS1J_NS1M_17LinearCombinationISK_fSK_fLNS_15FloatRoundStyleE2EEESJ_S1L_JEEENS4_5SM1004TMEM4LOAD26SM100_TMEM_LOAD_16dp256b8xENS4_13SM90_TMA_LOADENS13_INS14_ILi3ELi4ELi3EEES17_NSU_INS5_IJS18_SG_EEENS5_IJSG_SD_EEEEEEENS4_17SM75_U32x4_LDSM_NENS4_14SM90_TMA_STOREES21_NS4_17SM90_U32x4_STSM_NENS4_39AutoVectorizingCopyWithAssumedAlignmentILi128EEEEEEvvEEEEvNT_6ParamsE,@"STO_CUDA_ENTRY STV_DEFAULT"
_ZN7cutlass13device_kernelINS_4gemm6kernel13GemmUniversalIN4cute5tupleIJiiiiEEENS1_10collective13CollectiveMmaINS1_35MainloopSm100TmaUmmaWarpSpecializedILi9ELi2ELi4ENS5_IJNS4_1CILi2EEENSA_ILi4EEENSA_ILi1EEEEEEEENS5_IJNSA_ILi64EEENSA_ILi256EEENSA_ILi32EEEEEENS_6half_tENS5_IJlSD_lEEESK_SL_NS4_8TiledMMAINS4_8MMA_AtomIJNS4_20SM100_MMA_F16BF16_SSISK_SK_fLi64ELi256ELNS4_4UMMA5MajorE0ELSQ_0ELNSP_7ScaleInE0ELSR_0EEEEEENS4_6LayoutINS5_IJSD_SD_SD_EEENS5_IJNSA_ILi0EEESW_SW_EEEEENS5_IJNS4_10UnderscoreESZ_SZ_EEEEENS4_23SM90_TMA_LOAD_MULTICASTENS4_14ComposedLayoutINS4_7SwizzleILi2ELi4ELi3EEENS4_18smem_ptr_flag_bitsILi16EEENSU_INS5_IJNSA_ILi8EEESI_EEENS5_IJSI_SD_EEEEEEEvNS4_8identityES12_S1C_vS1D_EENS_8epilogue10collective18CollectiveEpilogueINS1F_23Sm100TmaWarpSpecializedILi4ELi2ELi32ELb1ELb0EEEJSJ_NS5_IJNSU_ISG_SD_EES1K_EEESK_SL_SK_SL_NS1F_6fusion15FusionCallbacksIS1J_NS1M_17LinearCombinationISK_fSK_fLNS_15FloatRoundStyleE2EEESJ_S1L_JEEENS4_5SM1004TMEM4LOAD26SM100_TMEM_LOAD_16dp256b8xENS4_13SM90_TMA_LOADENS13_INS14_ILi3ELi4ELi3EEES17_NSU_INS5_IJS18_SG_EEENS5_IJSG_SD_EEEEEEENS4_17SM75_U32x4_LDSM_NENS4_14SM90_TMA_STOREES21_NS4_17SM90_U32x4_STSM_NENS4_39AutoVectorizingCopyWithAssumedAlignmentILi128EEEEEEvvEEEEvNT_6ParamsE:
[----:B------:R-:W1:Y:S01]  /*0000*/  LDC R1, c[0x0][0x37c] ;  /* 0x0000df00ff017b82 */ /* 0x000e620000000800 */
[----:B------:R-:W2:Y:S01]  /*0010*/  S2R R97, SR_TID.X ;  /* 0x0000000000617919 */ /* 0x000ea20000002100 */
[----:B------:R-:W3:Y:S01]  /*0020*/  LDCU.64 UR8, c[0x0][0x890] ;  /* 0x00011200ff0877ac */ /* 0x000ee20008000a00 */
[----:B------:R-:W-:Y:S02]  /*0030*/  PRMT R85, RZ, 0x7610, R85 ;  /* 0x00007610ff557816 */ /* 0x000fe40000000055 */
[----:B------:R-:W-:Y:S02]  /*0040*/  ELECT P3, URZ, PT ;  /* 0x0000000000ff782f */ /* 0x000fe40003860000 */
[----:B---3--:R-:W-:-:S04]  /*0050*/  ISETP.NE.U32.AND P0, PT, RZ, UR8, PT ;  /* 0x00000008ff007c0c */ /* 0x008fc8000bf05070 */
[----:B------:R-:W-:Y:S02]  /*0060*/  ISETP.NE.AND.EX P1, PT, RZ, UR9, PT, P0 ;  /* 0x00000009ff007c0c */ /* 0x000fe4000bf25300 */
[----:B--2---:R-:W-:-:S05]  /*0070*/  SHF.R.U32.HI R86, RZ, 0x5, R97 ;  /* 0x00000005ff567819 */ /* 0x004fca0000011661 */
[----:B------:R-:W2:Y:S02]  /*0080*/  SHFL.IDX PT, R0, R86, RZ, 0x1f ;  /* 0x00001fff56007589 */ /* 0x000ea400000e0000 */
[----:B--2---:R-:W-:-:S04]  /*0090*/  R2UR UR17, R0 ;  /* 0x00000000001172ca */ /* 0x004fc800000e0000 */
[----:B-1----:R-:W-:Y:S05]  /*00a0*/  @P1 BRA `(.L_x_0) ;  /* 0x0000000000301947 */ /* 0x002fea0003800000 */
[----:B------:R-:W1:Y:S02]  /*00b0*/  LDCU.64 UR4, c[0x0][0x888] ;  /* 0x00011100ff0477ac */ /* 0x000e640008000a00 */
[----:B-1----:R-:W-:-:S04]  /*00c0*/  UISETP.NE.U32.AND UP0, UPT, UR4, URZ, UPT ;  /* 0x000000ff0400728c */ /* 0x002fc8000bf05070 */
[----:B------:R-:W-:-:S09]  /*00d0*/  UISETP.NE.AND.EX UP0, UPT, UR5, URZ, UPT, UP0 ;  /* 0x000000ff0500728c */ /* 0x000fd2000bf05300 */
[----:B------:R-:W-:Y:S05]  /*00e0*/  BRA.U !UP0, `(.L_x_1) ;  /* 0x0000000108147547 */ /* 0x000fea000b800000 */
[----:B------:R-:W1:Y:S01]  /*00f0*/  LDC.64 R2, c[0x0][0x888] ;  /* 0x00022200ff027b82 */ /* 0x000e620000000a00 */
[----:B------:R-:W1:Y:S02]  /*0100*/  LDCU.64 UR4, c[0x0][0x358] ;  /* 0x00006b00ff0477ac */ /* 0x000e640008000a00 */
[----:B-1----:R1:W5:Y:S01]  /*0110*/  LDG.E R41, desc[UR4][R2.64] ;  /* 0x0000000402297981 */ /* 0x002362000c1e1900 */
[----:B------:R-:W-:Y:S01]  /*0120*/  HFMA2 R85, -RZ, RZ, 0, 5.9604644775390625e-08 ;  /* 0x00000001ff557431 */ /* 0x000fe200000001ff */
[----:B------:R-:W-:Y:S05]  /*0130*/  BRA `(.L_x_0) ;  /* 0x00000000000c7947 */ /* 0x000fea0003800000 */
.L_x_1:
[----:B------:R-:W1:Y:S01]  /*0140*/  LDCU UR4, c[0x0][0x880] ;  /* 0x00011000ff0477ac */ /* 0x000e620008000800 */
[----:B------:R-:W-:Y:S01]  /*0150*/  HFMA2 R85, -RZ, RZ, 0, 5.9604644775390625e-08 ;  /* 0x00000001ff557431 */ /* 0x000fe200000001ff */
[----:B-1----:R-:W-:-:S07]  /*0160*/  MOV R41, UR4 ;  /* 0x0000000400297c02 */ /* 0x002fce0008000f00 */
.L_x_0:
[----:B------:R-:W2:Y:S02]  /*0170*/  LDCU.64 UR4, c[0x0][0x8b0] ;  /* 0x00011600ff0477ac */ /* 0x000ea40008000a00 */
[----:B--2---:R-:W-:-:S04]  /*0180*/  UISETP.NE.U32.AND UP0, UPT, UR4, URZ, UPT ;  /* 0x000000ff0400728c */ /* 0x004fc8000bf05070 */
[----:B------:R-:W-:-:S09]  /*0190*/  UISETP.NE.AND.EX UP0, UPT, UR5, URZ, UPT, UP0 ;  /* 0x000000ff0500728c */ /* 0x000fd2000bf05300 */
[----:B------:R-:W-:Y:S05]  /*01a0*/  BRA.U UP0, `(.L_x_2) ;  /* 0x0000000100287547 */ /* 0x000fea000b800000 */
[----:B------:R-:W2:Y:S02]  /*01b0*/  LDCU.64 UR4, c[0x0][0x8a8] ;  /* 0x00011500ff0477ac */ /* 0x000ea40008000a00 */
[----:B--2---:R-:W-:-:S04]  /*01c0*/  UISETP.NE.U32.AND UP0, UPT, UR4, URZ, UPT ;  /* 0x000000ff0400728c */ /* 0x004fc8000bf05070 */
[----:B------:R-:W-:-:S09]  /*01d0*/  UISETP.NE.AND.EX UP0, UPT, UR5, URZ, UPT, UP0 ;  /* 0x000000ff0500728c */ /* 0x000fd2000bf05300 */
[----:B------:R-:W-:Y:S05]  /*01e0*/  BRA.U !UP0, `(.L_x_3) ;  /* 0x0000000108107547 */ /* 0x000fea000b800000 */
[----:B------:R-:W2:Y:S01]  /*01f0*/  LDC.64 R38, c[0x0][0x8a8] ;  /* 0x00022a00ff267b82 */ /* 0x000ea20000000a00 */
[----:B------:R-:W2:Y:S02]  /*0200*/  LDCU.64 UR4, c[0x0][0x358] ;  /* 0x00006b00ff0477ac */ /* 0x000ea40008000a00 */
[----:B--2---:R2:W5:Y:S01]  /*0210*/  LDG.E R38, desc[UR4][R38.64] ;  /* 0x0000000426267981 */ /* 0x004562000c1e1900 */
[----:B------:R-:W-:Y:S05]  /*0220*/  BRA `(.L_x_2) ;  /* 0x0000000000087947 */ /* 0x000fea0003800000 */
.L_x_3:
[----:B------:R-:W2:Y:S02]  /*0230*/  LDCU UR4, c[0x0][0x8a0] ;  /* 0x00011400ff0477ac */ /* 0x000ea40008000800 */
[----:B--2---:R-:W-:Y:S02]  /*0240*/  MOV R38, UR4 ;  /* 0x0000000400267c02 */ /* 0x004fe40008000f00 */
.L_x_2:
[----:B------:R-:W-:Y:S01]  /*0250*/  IMAD.U32 R0, RZ, RZ, UR17 ;  /* 0x00000011ff007e24 */ /* 0x000fe2000f8e00ff */
[----:B------:R-:W-:Y:S04]  /*0260*/  BSSY.RECONVERGENT B0, `(.L_x_4) ;  /* 0x000000c000007945 */ /* 0x000fe80003800200 */
[C---:B------:R-:W-:Y:S02]  /*0270*/  ISETP.NE.OR P2, PT, R0.reuse, 0x1, !P3 ;  /* 0x000000010000780c */ /* 0x040fe40005f45670 */
[----:B------:R-:W-:-:S11]  /*0280*/  ISETP.NE.OR P1, PT, R0, 0x3, !P3 ;  /* 0x000000030000780c */ /* 0x000fd60005f25670 */
[----:B------:R-:W-:Y:S05]  /*0290*/  @P2 BRA `(.L_x_5) ;  /* 0x0000000000202947 */ /* 0x000fea0003800000 */
[----:B------:R-:W3:Y:S02]  /*02a0*/  LDCU.64 UR4, c[0x0][0x348] ;  /* 0x00006900ff0477ac */ /* 0x000ee40008000a00 */
[----:B---3--:R-:W-:Y:S02]  /*02b0*/  UIADD3 UR6, UP1, UPT, UR4, 0x80, URZ ;  /* 0x0000008004067890 */ /* 0x008fe4000ff3e0ff */
[----:B------:R-:W-:Y:S02]  /*02c0*/  UIADD3 UR4, UP0, UPT, UR4, 0x180, URZ ;  /* 0x0000018004047890 */ /* 0x000fe4000ff1e0ff */
[----:B------:R-:W-:Y:S02]  /*02d0*/  UIADD3.X UR7, UPT, UPT, URZ, UR5, URZ, UP1, !UPT ;  /* 0x00000005ff077290 */ /* 0x000fe40008ffe4ff */
[----:B------:R-:W-:-:S07]  /*02e0*/  UIADD3.X UR5, UPT, UPT, URZ, UR5, URZ, UP0, !UPT ;  /* 0x00000005ff057290 */ /* 0x000fce00087fe4ff */
[----:B------:R3:W-:Y:S02]  /*02f0*/  UTMACCTL.PF [UR6] ;  /* 0x00000000060079b9 */ /* 0x0007e40008040000 */
[----:B------:R3:W-:Y:S02]  /*0300*/  UTMACCTL.PF [UR4] ;  /* 0x00000000040079b9 */ /* 0x0007e40008040000 */
[----:B---3--:R-:W-:Y:S01]  /*0310*/  NOP ;  /* 0x0000000000007918 */ /* 0x008fe20000000000 */
.L_x_5:
[----:B------:R-:W-:Y:S05]  /*0320*/  BSYNC.RECONVERGENT B0 ;  /* 0x0000000000007941 */ /* 0x000fea0003800200 */
.L_x_4:
[----:B------:R-:W-:Y:S04]  /*0330*/  BSSY.RECONVERGENT B0, `(.L_x_6) ;  /* 0x000000a000007945 */ /* 0x000fe80003800200 */
        /* <DEDUP_REMOVED lines=9> */
.L_x_7:
[----:B------:R-:W-:Y:S05]  /*03d0*/  BSYNC.RECONVERGENT B0 ;  /* 0x0000000000007941 */ /* 0x000fea0003800200 */
.L_x_6:
[----:B------:R-:W3:Y:S01]  /*03e0*/  LDCU.64 UR4, c[0x0][0x888] ;  /* 0x00011100ff0477ac */ /* 0x000ee20008000a00 */
[----:B------:R-:W-:Y:S01]  /*03f0*/  ISETP.NE.AND.EX P0, PT, RZ, UR9, PT, P0 ;  /* 0x00000009ff007c0c */ /* 0x000fe2000bf05300 */
[----:B------:R-:W-:Y:S01]  /*0400*/  UPLOP3.LUT UP5, UPT, UPT, UPT, UPT, 0x80, 0x8 ;  /* 0x000000000008789c */ /* 0x000fe20003faf070 */
[----:B---3--:R-:W-:-:S04]  /*0410*/  ISETP.NE.U32.AND P1, PT, RZ, UR4, PT ;  /* 0x00000004ff007c0c */ /* 0x008fc8000bf25070 */
[----:B------:R-:W-:-:S13]  /*0420*/  ISETP.NE.AND.EX P1, PT, RZ, UR5, PT, P1 ;  /* 0x00000005ff007c0c */ /* 0x000fda000bf25310 */
[----:B------:R-:W-:Y:S05]  /*0430*/  @P1 BRA P0, `(.L_x_8) ;  /* 0x0000000000281947 */ /* 0x000fea0000000000 */
[----:B------:R-:W-:Y:S01]  /*0440*/  UISETP.NE.U32.AND UP0, UPT, UR8, URZ, UPT ;  /* 0x000000ff0800728c */ /* 0x000fe2000bf05070 */
[----:B-----5:R-:W-:Y:S01]  /*0450*/  FSETP.NEU.AND P0, PT, R41, RZ, PT ;  /* 0x000000ff2900720b */ /* 0x020fe20003f0d000 */
[----:B------:R-:W-:Y:S02]  /*0460*/  UISETP.NE.U32.AND UP2, UPT, UR4, URZ, UPT ;  /* 0x000000ff0400728c */ /* 0x000fe4000bf45070 */
[----:B------:R-:W-:Y:S02]  /*0470*/  UISETP.NE.AND.EX UP1, UPT, UR9, URZ, UPT, UP0 ;  /* 0x000000ff0900728c */ /* 0x000fe4000bf25300 */
[----:B------:R-:W-:-:S04]  /*0480*/  UISETP.NE.AND.EX UP0, UPT, UR5, URZ, UPT, UP2 ;  /* 0x000000ff0500728c */ /* 0x000fc8000bf05320 */
[----:B------:R-:W-:-:S04]  /*0490*/  USEL UR4, URZ, 0xffffffff, UP0 ;  /* 0xffffffffff047887 */ /* 0x000fc80008000000 */
[----:B------:R-:W-:Y:S01]  /*04a0*/  VOTEU.ANY UP0, P0 ;  /* 0x0000000000ff7886 */ /* 0x000fe20000000100 */
[----:B------:R-:W-:-:S04]  /*04b0*/  @!UP1 USEL UR4, URZ, 0xffffffff, UP0 ;  /* 0xffffffffff049887 */ /* 0x000fc80008000000 */
[----:B------:R-:W-:-:S04]  /*04c0*/  ULOP3.LUT UR4, UR4, 0x1, URZ, 0xc0, !UPT ;  /* 0x0000000104047892 */ /* 0x000fc8000f8ec0ff */
[----:B------:R-:W-:-:S11]  /*04d0*/  UISETP.NE.U32.AND UP5, UPT, UR4, 0x1, UPT ;  /* 0x000000010400788c */ /* 0x000fd6000bfa5070 */
.L_x_8:
[----:B-1----:R-:W1:Y:S01]  /*04e0*/  SHFL.IDX PT, R2, R86, RZ, 0x1f ;  /* 0x00001fff56027589 */ /* 0x002e6200000e0000 */
[----:B------:R-:W-:-:S04]  /*04f0*/  UISETP.NE.AND UP0, UPT, UR17, 0x2, UPT ;  /* 0x000000021100788c */ /* 0x000fc8000bf05270 */
[----:B------:R-:W-:Y:S01]  /*0500*/  USEL UR48, URZ, 0x1, UP0 ;  /* 0x00000001ff307887 */ /* 0x000fe20008000000 */
[----:B-1----:R-:W-:-:S13]  /*0510*/  ISETP.NE.AND P0, PT, R2, RZ, PT ;  /* 0x000000ff0200720c */ /* 0x002fda0003f05270 */
[----:B------:R-:W-:Y:S05]  /*0520*/  @P0 BRA `(.L_x_9) ;  /* 0x00000000008c0947 */ /* 0x000fea0003800000 */
[----:B------:R-:W-:Y:S01]  /*0530*/  ELECT P0, URZ, PT ;  /* 0x0000000000ff782f */ /* 0x000fe20003800000 */
[----:B------:R-:W-:-:S12]  /*0540*/  BSSY.RECONVERGENT B0, `(.L_x_9) ;  /* 0x0000021000007945 */ /* 0x000fd80003800200 */
[----:B------:R-:W-:Y:S05]  /*0550*/  @!P0 BRA `(.L_x_10) ;  /* 0x00000000007c8947 */ /* 0x000fea0003800000 */
[----:B------:R-:W1:Y:S01]  /*0560*/  S2UR UR4, SR_CgaCtaId ;  /* 0x00000000000479c3 */ /* 0x000e620000008800 */
[----:B------:R-:W-:Y:S01]  /*0570*/  UMOV UR5, 0x400 ;  /* 0x0000040000057882 */ /* 0x000fe20000000000 */
[----:B------:R-:W-:Y:S01]  /*0580*/  UMOV UR8, 0x1 ;  /* 0x0000000100087882 */ /* 0x000fe20000000000 */
[----:B------:R-:W-:Y:S01]  /*0590*/  UMOV UR6, 0x5 ;  /* 0x0000000500067882 */ /* 0x000fe20000000000 */
[----:B------:R-:W-:-:S04]  /*05a0*/  UIADD3 UR8, UPT, UPT, -UR8, 0x100000, URZ ;  /* 0x0010000008087890 */ /* 0x000fc8000fffe1ff */
[----:B------:R-:W-:Y:S02]  /*05b0*/  USHF.L.U32 UR9, UR8, 0xb, URZ ;  /* 0x0000000b08097899 */ /* 0x000fe400080006ff */
[----:B------:R-:W-:Y:S02]  /*05c0*/  USHF.L.U32 UR8, UR8, 0x1, URZ ;  /* 0x0000000108087899 */ /* 0x000fe400080006ff */
[----:B------:R-:W-:-:S04]  /*05d0*/  UIADD3 UR6, UPT, UPT, -UR6, 0x100000, URZ ;  /* 0x0010000006067890 */ /* 0x000fc8000fffe1ff */
[----:B------:R-:W-:Y:S02]  /*05e0*/  USHF.L.U32 UR7, UR6, 0xb, URZ ;  /* 0x0000000b06077899 */ /* 0x000fe400080006ff */
[----:B------:R-:W-:Y:S02]  /*05f0*/  USHF.L.U32 UR6, UR6, 0x1, URZ ;  /* 0x0000000106067899 */ /* 0x000fe400080006ff */
[----:B-1----:R-:W-:Y:S01]  /*0600*/  ULEA UR4, UR4, UR5, 0x18 ;  /* 0x0000000504047291 */ /* 0x002fe2000f8ec0ff */
[----:B------:R-:W1:Y:S11]  /*0610*/  FENCE.VIEW.ASYNC.S ;  /* 0x00000000000073c6 */ /* 0x000e760000000000 */
[----:B-1----:R1:W3:Y:S01]  /*0620*/  SYNCS.EXCH.64 URZ, [UR4], UR8 ;  /* 0x0000000804ff75b2 */ /* 0x0022e20008000100 */
[----:B------:R1:W4:Y:S01]  /*0630*/  SYNCS.EXCH.64 URZ, [UR4+0x48], UR6 ;  /* 0x0000480604ff75b2 */ /* 0x0003220008000100 */
[----:B------:R1:W1:Y:S01]  /*0640*/  SYNCS.EXCH.64 URZ, [UR4+0x8], UR8 ;  /* 0x0000080804ff75b2 */ /* 0x0002620008000100 */
        /* <DEDUP_REMOVED lines=15> */
[----:B------:R-:W-:Y:S01]  /*0740*/  NOP ;  /* 0x0000000000007918 */ /* 0x000fe20000000000 */
.L_x_10:
[----:B-1----:R-:W-:Y:S05]  /*0750*/  BSYNC.RECONVERGENT B0 ;  /* 0x0000000000007941 */ /* 0x002fea0003800200 */
.L_x_9:
[----:B------:R-:W1:Y:S01]  /*0760*/  SHFL.IDX PT, R2, R86, RZ, 0x1f ;  /* 0x00001fff56027589 */ /* 0x000e6200000e0000 */
[----:B------:R-:W-:Y:S01]  /*0770*/  NOP ;  /* 0x0000000000007918 */ /* 0x000fe20000000000 */
[----:B-1----:R-:W-:-:S13]  /*0780*/  ISETP.NE.AND P0, PT, R2, 0x1, PT ;  /* 0x000000010200780c */ /* 0x002fda0003f05270 */
[----:B------:R-:W-:Y:S05]  /*0790*/  @P0 BRA `(.L_x_11) ;  /* 0x0000000000580947 */ /* 0x000fea0003800000 */
        /* <DEDUP_REMOVED lines=9> */
[----:B------:R-:W-:Y:S01]  /*0830*/  USHF.L.U32 UR6, UR6, 0x1, URZ ;  /* 0x0000000106067899 */ /* 0x000fe200080006ff */
[----:B------:R-:W-:Y:S01]  /*0840*/  ELECT P0, URZ, PT ;  /* 0x0000000000ff782f */ /* 0x000fe20003800000 */
[----:B-1----:R-:W-:Y:S01]  /*0850*/  ULEA UR4, UR4, UR5, 0x18 ;  /* 0x0000000504047291 */ /* 0x002fe2000f8ec0ff */
[----:B------:R-:W1:Y:S11]  /*0860*/  FENCE.VIEW.ASYNC.S ;  /* 0x00000000000073c6 */ /* 0x000e760000000000 */
[----:B-1----:R1:W1:Y:S01]  /*0870*/  SYNCS.EXCH.64 URZ, [UR4+0x90], UR8 ;  /* 0x0000900804ff75b2 */ /* 0x0022620008000100 */
        /* <DEDUP_REMOVED lines=8> */
.L_x_11:
[----:B------:R-:W2:Y:S01]  /*0900*/  SHFL.IDX PT, R2, R86, RZ, 0x1f ;  /* 0x00001fff56027589 */ /* 0x000ea200000e0000 */
[----:B------:R-:W-:Y:S01]  /*0910*/  NOP ;  /* 0x0000000000007918 */ /* 0x000fe20000000000 */
[----:B--2---:R-:W-:-:S13]  /*0920*/  ISETP.NE.AND P0, PT, R2, 0x3, PT ;  /* 0x000000030200780c */ /* 0x004fda0003f05270 */
[----:B------:R-:W-:Y:S05]  /*0930*/  @P0 BRA `(.L_x_12) ;  /* 0x0000000000300947 */ /* 0x000fea0003800000 */
[----:B-1----:R-:W1:Y:S01]  /*0940*/  S2UR UR4, SR_CgaCtaId ;  /* 0x00000000000479c3 */ /* 0x002e620000008800 */
[----:B------:R-:W-:Y:S01]  /*0950*/  UMOV UR6, 0x400 ;  /* 0x0000040000067882 */ /* 0x000fe20000000000 */
[----:B------:R-:W-:Y:S01]  /*0960*/  UMOV UR5, 0x20 ;  /* 0x0000002000057882 */ /* 0x000fe20000000000 */
[----:B------:R-:W-:Y:S01]  /*0970*/  ELECT P0, URZ, PT ;  /* 0x0000000000ff782f */ /* 0x000fe20003800000 */
[----:B-1----:R-:W-:Y:S02]  /*0980*/  ULEA UR6, UR4, UR6, 0x18 ;  /* 0x0000000604067291 */ /* 0x002fe4000f8ec0ff */
[----:B------:R-:W-:-:S04]  /*0990*/  UIADD3 UR4, UPT, UPT, -UR5, 0x100000, URZ ;  /* 0x0010000005047890 */ /* 0x000fc8000fffe1ff */
[----:B------:R-:W-:Y:S02]  /*09a0*/  USHF.L.U32 UR5, UR4, 0xb, URZ ;  /* 0x0000000b04057899 */ /* 0x000fe400080006ff */
[----:B------:R-:W-:Y:S01]  /*09b0*/  USHF.L.U32 UR4, UR4, 0x1, URZ ;  /* 0x0000000104047899 */ /* 0x000fe200080006ff */
[----:B------:R-:W1:Y:S11]  /*09c0*/  FENCE.VIEW.ASYNC.S ;  /* 0x00000000000073c6 */ /* 0x000e760000000000 */
[----:B-1----:R2:W1:Y:S01]  /*09d0*/  SYNCS.EXCH.64 URZ, [UR6+0xd0], UR4 ;  /* 0x0000d00406ff75b2 */ /* 0x0024620008000100 */
[----:B------:R2:W1:Y:S02]  /*09e0*/  SYNCS.EXCH.64 URZ, [UR6+0xd8], UR4 ;  /* 0x0000d80406ff75b2 */ /* 0x0004640008000100 */
[----:B--2---:R-:W-:Y:S01]  /*09f0*/  NOP ;  /* 0x0000000000007918 */ /* 0x004fe20000000000 */
.L_x_12:
[----:B------:R-:W2:Y:S01]  /*0a00*/  SHFL.IDX PT, R2, R86, RZ, 0x1f ;  /* 0x00001fff56027589 */ /* 0x000ea200000e0000 */
[----:B------:R-:W-:Y:S01]  /*0a10*/  NOP ;  /* 0x0000000000007918 */ /* 0x000fe20000000000 */
[----:B--2---:R-:W-:-:S13]  /*0a20*/  ISETP.NE.AND P0, PT, R2, 0x4, PT ;  /* 0x000000040200780c */ /* 0x004fda0003f05270 */
[----:B------:R-:W-:Y:S05]  /*0a30*/  @P0 BRA `(.L_x_13) ;  /* 0x00000000004c0947 */ /* 0x000fea0003800000 */
[----:B-1----:R-:W1:Y:S01]  /*0a40*/  S2UR UR6, SR_CgaCtaId ;  /* 0x00000000000679c3 */ /* 0x002e620000008800 */
[----:B------:R-:W-:Y:S01]  /*0a50*/  UMOV UR4, 0x720 ;  /* 0x0000072000047882 */ /* 0x000fe20000000000 */
[----:B------:R-:W-:Y:S01]  /*0a60*/  UMOV UR5, 0x400 ;  /* 0x0000040000057882 */ /* 0x000fe20000000000 */
[----:B------:R-:W-:Y:S01]  /*0a70*/  USEL UR4, UR4, 0x620, UP5 ;  /* 0x0000062004047887 */ /* 0x000fe2000a800000 */
[----:B------:R-:W-:Y:S01]  /*0a80*/  UMOV UR8, 0x1 ;  /* 0x0000000100087882 */ /* 0x000fe20000000000 */
[----:B------:R-:W-:Y:S01]  /*0a90*/  ELECT P0, URZ, PT ;  /* 0x0000000000ff782f */ /* 0x000fe20003800000 */
[----:B------:R-:W-:-:S04]  /*0aa0*/  UIADD3 UR8, UPT, UPT, -UR8, 0x100000, URZ ;  /* 0x0010000008087890 */ /* 0x000fc8000fffe1ff */
[----:B------:R-:W-:Y:S02]  /*0ab0*/  USHF.L.U32 UR9, UR8, 0xb, URZ ;  /* 0x0000000b08097899 */ /* 0x000fe400080006ff */
[----:B------:R-:W-:Y:S02]  /*0ac0*/  USHF.L.U32 UR8, UR8, 0x1, URZ ;  /* 0x0000000108087899 */ /* 0x000fe400080006ff */
[----:B-1----:R-:W-:Y:S02]  /*0ad0*/  ULEA UR6, UR6, UR5, 0x18 ;  /* 0x0000000506067291 */ /* 0x002fe4000f8ec0ff */
[----:B------:R-:W-:-:S04]  /*0ae0*/  UIADD3 UR4, UPT, UPT, -UR4, 0x100000, URZ ;  /* 0x0010000004047890 */ /* 0x000fc8000fffe1ff */
[----:B------:R-:W-:Y:S02]  /*0af0*/  USHF.L.U32 UR5, UR4, 0xb, URZ ;  /* 0x0000000b04057899 */ /* 0x000fe400080006ff */
[----:B------:R-:W-:Y:S01]  /*0b00*/  USHF.L.U32 UR4, UR4, 0x1, URZ ;  /* 0x0000000104047899 */ /* 0x000fe200080006ff */
[----:B------:R-:W1:Y:S03]  /*0b10*/  FENCE.VIEW.ASYNC.S ;  /* 0x00000000000073c6 */ /* 0x000e660000000000 */
[----:B-1----:R2:W1:Y:S08]  /*0b20*/  SYNCS.EXCH.64 URZ, [UR6+0xe0], UR8 ;  /* 0x0000e00806ff75b2 */ /* 0x0024700008000100 */
[----:B------:R2:W1:Y:S01]  /*0b30*/  SYNCS.EXCH.64 URZ, [UR6+0xf0], UR4 ;  /* 0x0000f00406ff75b2 */ /* 0x0004620008000100 */
[----:B------:R2:W1:Y:S01]  /*0b40*/  SYNCS.EXCH.64 URZ, [UR6+0xe8], UR8 ;  /* 0x0000e80806ff75b2 */ /* 0x0004620008000100 */
[----:B------:R2:W1:Y:S02]  /*0b50*/  SYNCS.EXCH.64 URZ, [UR6+0xf8], UR4 ;  /* 0x0000f80406ff75b2 */ /* 0x0004640008000100 */
[----:B--2---:R-:W-:Y:S01]  /*0b60*/  NOP ;  /* 0x0000000000007918 */ /* 0x004fe20000000000 */
.L_x_13:
[----:B------:R-:W2:Y:S01]  /*0b70*/  SHFL.IDX PT, R2, R86, RZ, 0x1f ;  /* 0x00001fff56027589 */ /* 0x000ea200000e0000 */
[----:B------:R-:W-:Y:S01]  /*0b80*/  NOP ;  /* 0x0000000000007918 */ /* 0x000fe20000000000 */
[----:B--2---:R-:W-:-:S13]  /*0b90*/  ISETP.NE.AND P0, PT, R2, 0x5, PT ;  /* 0x000000050200780c */ /* 0x004fda0003f05270 */
[----:B------:R-:W-:Y:S05]  /*0ba0*/  @P0 BRA `(.L_x_14) ;  /* 0x0000000000580947 */ /* 0x000fea0003800000 */
[----:B-1----:R-:W1:Y:S01]  /*0bb0*/  S2UR UR4, SR_CgaCtaId ;  /* 0x00000000000479c3 */ /* 0x002e620000008800 */
        /* <DEDUP_REMOVED lines=19> */
[----:B------:R2:W1:Y:S02]  /*0cf0*/  SYNCS.EXCH.64 URZ, [UR4+0x138], UR6 ;  /* 0x0001380604ff75b2 */ /* 0x0004640008000100 */
[----:B--2---:R-:W-:Y:S01]  /*0d00*/  NOP ;  /* 0x0000000000007918 */ /* 0x004fe20000000000 */
.L_x_14:
[----:B------:R-:W2:Y:S01]  /*0d10*/  SHFL.IDX PT, R2, R86, RZ, 0x1f ;  /* 0x00001fff56027589 */ /* 0x000ea200000e0000 */
[----:B------:R-:W-:Y:S01]  /*0d20*/  NOP ;  /* 0x0000000000007918 */ /* 0x000fe20000000000 */
[----:B--2---:R-:W-:-:S13]  /*0d30*/  ISETP.NE.AND P0, PT, R2, 0x3, PT ;  /* 0x000000030200780c */ /* 0x004fda0003f05270 */
[----:B------:R-:W-:Y:S05]  /*0d40*/  @P0 BRA `(.L_x_15) ;  /* 0x0000000000380947 */ /* 0x000fea0003800000 */
[----:B------:R-:W2:Y:S01]  /*0d50*/  S2UR UR5, SR_CgaCtaId ;  /* 0x00000000000579c3 */ /* 0x000ea20000008800 */
[----:B-1----:R-:W-:Y:S01]  /*0d60*/  UMOV UR4, 0x400 ;  /* 0x0000040000047882 */ /* 0x002fe20000000000 */
[----:B------:R-:W-:Y:S01]  /*0d70*/  UMOV UR6, 0x20 ;  /* 0x0000002000067882 */ /* 0x000fe20000000000 */
[----:B------:R-:W-:Y:S01]  /*0d80*/  ELECT P0, URZ, PT ;  /* 0x0000000000ff782f */ /* 0x000fe20003800000 */
[----:B------:R-:W-:-:S04]  /*0d90*/  UIADD3 UR6, UPT, UPT, -UR6, 0x100000, URZ ;  /* 0x0010000006067890 */ /* 0x000fc8000fffe1ff */
[----:B------:R-:W-:Y:S02]  /*0da0*/  USHF.L.U32 UR7, UR6, 0xb, URZ ;  /* 0x0000000b06077899 */ /* 0x000fe400080006ff */
[----:B------:R-:W-:Y:S02]  /*0db0*/  USHF.L.U32 UR6, UR6, 0x1, URZ ;  /* 0x0000000106067899 */ /* 0x000fe400080006ff */
[----:B--2---:R-:W-:Y:S01]  /*0dc0*/  ULEA UR4, UR5, UR4, 0x18 ;  /* 0x0000000405047291 */ /* 0x004fe2000f8ec0ff */
[----:B------:R-:W1:Y:S11]  /*0dd0*/  FENCE.VIEW.ASYNC.S ;  /* 0x00000000000073c6 */ /* 0x000e760000000000 */
[----:B-1----:R2:W1:Y:S01]  /*0de0*/  SYNCS.EXCH.64 URZ, [UR4+0x140], UR6 ;  /* 0x0001400604ff75b2 */ /* 0x0024620008000100 */
[----:B------:R2:W1:Y:S01]  /*0df0*/  SYNCS.EXCH.64 URZ, [UR4+0x150], UR6 ;  /* 0x0001500604ff75b2 */ /* 0x0004620008000100 */
[----:B------:R2:W1:Y:S01]  /*0e00*/  SYNCS.EXCH.64 URZ, [UR4+0x148], UR6 ;  /* 0x0001480604ff75b2 */ /* 0x0004620008000100 */
[----:B------:R2:W1:Y:S02]  /*0e10*/  SYNCS.EXCH.64 URZ, [UR4+0x158], UR6 ;  /* 0x0001580604ff75b2 */ /* 0x0004640008000100 */
[----:B--2---:R-:W-:Y:S01]  /*0e20*/  NOP ;  /* 0x0000000000007918 */ /* 0x004fe20000000000 */
.L_x_15:
[----:B------:R-:W2:Y:S01]  /*0e30*/  LDCU UR33, c[0x0][0x36c] ;  /* 0x00006d80ff2177ac */ /* 0x000ea20008000800 */
[----:B------:R-:W-:Y:S01]  /*0e40*/  ISETP.NE.OR P3, PT, R0, 0x2, !P3 ;  /* 0x000000020000780c */ /* 0x000fe20005f65670 */
[----:B------:R-:W-:Y:S01]  /*0e50*/  NOP ;  /* 0x0000000000007918 */ /* 0x000fe20000000000 */
[----:B------:R-:W-:Y:S01]  /*0e60*/  LOP3.LUT R0, R97, 0x1f, RZ, 0xc0, !PT ;  /* 0x0000001f61007812 */ /* 0x000fe200078ec0ff */
[----:B------:R-:W-:Y:S02]  /*0e70*/  UISETP.NE.AND UP6, UPT, UR17, URZ, UPT ;  /* 0x000000ff1100728c */ /* 0x000fe4000bfc5270 */
[----:B--2---:R-:W-:-:S09]  /*0e80*/  UISETP.EQ.U32.AND UP0, UPT, UR33, 0x1, UPT ;  /* 0x000000012100788c */ /* 0x004fd2000bf02070 */
[----:B------:R-:W-:Y:S05]  /*0e90*/  BRA.U !UP0, `(.L_x_16) ;  /* 0x0000000108087547 */ /* 0x000fea000b800000 */
[----:B-1-34-:R-:W-:Y:S01]  /*0ea0*/  UCGABAR_ARV ;  /* 0x00000000000079c7 */ /* 0x01afe20008000000 */
[----:B------:R-:W-:Y:S05]  /*0eb0*/  BRA `(.L_x_17) ;  /* 0x0000000000047947 */ /* 0x000fea0003800000 */
.L_x_16:
[----:B-1-34-:R-:W-:Y:S01]  /*0ec0*/  NOP ;  /* 0x0000000000007918 */ /* 0x01afe20000000000 */
.L_x_17:
[----:B------:R-:W1:Y:S01]  /*0ed0*/  S2UR UR16, SR_CTAID.X ;  /* 0x00000000001079c3 */ /* 0x000e620000002500 */
[----:B------:R-:W-:-:S05]  /*0ee0*/  CS2R.32 R88, SR_CgaSize ;  /* 0x0000000000587805 */ /* 0x000fca0000008a00 */
[----:B------:R-:W-:-:S05]  /*0ef0*/  IMAD R88, R88, -0xa0, RZ ;  /* 0xffffff6058587824 */ /* 0x000fca00078e02ff */
[----:B------:R-:W-:-:S14]  /*0f00*/  R2UR UR5, R88 ;  /* 0x00000000580572ca */ /* 0x000fdc00000e0000 */
[----:B------:R-:W2:Y:S01]  /*0f10*/  LDCU UR5, c[0x0][UR5+0x2b0] ;  /* 0x00005600050577ac */ /* 0x000ea20008000800 */
[----:B------:R-:W-:-:S05]  /*0f20*/  CS2R.32 R88, SR_CgaSize ;  /* 0x0000000000587805 */ /* 0x000fca0000008a00 */
[----:B------:R-:W-:-:S05]  /*0f30*/  IMAD R88, R88, -0xa0, RZ ;  /* 0xffffff6058587824 */ /* 0x000fca00078e02ff */
[----:B------:R-:W-:-:S14]  /*0f40*/  R2UR UR4, R88 ;  /* 0x00000000580472ca */ /* 0x000fdc00000e0000 */
[----:B------:R-:W3:Y:S01]  /*0f50*/  LDCU UR4, c[0x0][UR4+0x2b4] ;  /* 0x00005680040477ac */ /* 0x000ee20008000800 */
[----:B------:R-:W4:Y:S01]  /*0f60*/  S2UR UR20, SR_CTAID.Y ;  /* 0x00000000001479c3 */ /* 0x000f220000002600 */
[----:B------:R-:W-:-:S05]  /*0f70*/  CS2R.32 R88, SR_CgaSize ;  /* 0x0000000000587805 */ /* 0x000fca0000008a00 */
[----:B------:R-:W-:-:S05]  /*0f80*/  IMAD R88, R88, -0xa0, RZ ;  /* 0xffffff6058587824 */ /* 0x000fca00078e02ff */
[----:B------:R-:W-:-:S14]  /*0f90*/  R2UR UR7, R88 ;  /* 0x00000000580772ca */ /* 0x000fdc00000e0000 */
[----:B------:R-:W3:Y:S01]  /*0fa0*/  LDCU UR7, c[0x0][UR7+0x2a0] ;  /* 0x00005400070777ac */ /* 0x000ee20008000800 */
[----:B------:R-:W-:-:S05]  /*0fb0*/  CS2R.32 R88, SR_CgaSize ;  /* 0x0000000000587805 */ /* 0x000fca0000008a00 */
[----:B------:R-:W-:-:S05]  /*0fc0*/  IMAD R88, R88, -0xa0, RZ ;  /* 0xffffff6058587824 */ /* 0x000fca00078e02ff */
[----:B------:R-:W-:-:S14]  /*0fd0*/  R2UR UR8, R88 ;  /* 0x00000000580872ca */ /* 0x000fdc00000e0000 */
[----:B------:R-:W3:Y:S01]  /*0fe0*/  LDCU UR8, c[0x0][UR8+0x2a4] ;  /* 0x00005480080877ac */ /* 0x000ee20008000800 */
[----:B------:R-:W3:Y:S01]  /*0ff0*/  S2UR UR6, SR_CgaCtaId ;  /* 0x00000000000679c3 */ /* 0x000ee20000008800 */
[----:B------:R-:W3:Y:S01]  /*1000*/  LDCU UR21, c[0x0][0xb24] ;  /* 0x00016480ff1577ac */ /* 0x000ee20008000800 */
[----:B------:R-:W3:Y:S01]  /*1010*/  LDCU UR42, c[0x0][0xb24] ;  /* 0x00016480ff2a77ac */ /* 0x000ee20008000800 */
[----:B-1----:R-:W-:Y:S01]  /*1020*/  I2FP.F32.U32 R3, UR16 ;  /* 0x0000001000037c45 */ /* 0x002fe20008201000 */
[----:B------:R-:W1:Y:S04]  /*1030*/  LDCU UR29, c[0x0][0xb30] ;  /* 0x00016600ff1d77ac */ /* 0x000e680008000800 */
[----:B--2---:R-:W-:Y:S01]  /*1040*/  FMUL R3, R3, UR5 ;  /* 0x0000000503037c20 */ /* 0x004fe20008400000 */
[----:B------:R-:W-:Y:S01]  /*1050*/  UMOV UR14, 0x55 ;  /* 0x00000055000e7882 */ /* 0x000fe20000000000 */
[----:B------:R-:W-:Y:S01]  /*1060*/  UMOV UR15, 0x3 ;  /* 0x00000003000f7882 */ /* 0x000fe20000000000 */
[----:B----4-:R-:W-:-:S03]  /*1070*/  I2FP.F32.U32 R2, UR20 ;  /* 0x0000001400027c45 */ /* 0x010fc60008201000 */
[----:B------:R-:W2:Y:S02]  /*1080*/  F2I.U32.TRUNC.NTZ R3, R3 ;  /* 0x0000000300037305 */ /* 0x000ea4000020f000 */
[----:B---3--:R-:W-:Y:S01]  /*1090*/  FMUL R2, R2, UR4 ;  /* 0x0000000402027c20 */ /* 0x008fe20008400000 */
[----:B------:R-:W-:Y:S02]  /*10a0*/  ULOP3.LUT UR50, UR6, 0x1, URZ, 0xc0, !UPT ;  /* 0x0000000106327892 */ /* 0x000fe4000f8ec0ff */
[----:B------:R-:W-:-:S03]  /*10b0*/  USHF.R.U32.HI UR32, URZ, 0x1, UR6 ;  /* 0x00000001ff207899 */ /* 0x000fc60008011606 */
[----:B------:R-:W3:Y:S01]  /*10c0*/  F2I.U32.TRUNC.NTZ R2, R2 ;  /* 0x0000000200027305 */ /* 0x000ee2000020f000 */
[----:B------:R-:W-:Y:S02]  /*10d0*/  USHF.L.U32 UR31, UR6, 0x8, URZ ;  /* 0x00000008061f7899 */ /* 0x000fe400080006ff */
[----:B------:R-:W-:Y:S02]  /*10e0*/  USHF.L.U32 UR30, UR6, 0xc, URZ ;  /* 0x0000000c061e7899 */ /* 0x000fe400080006ff */
[----:B------:R-:W-:Y:S01]  /*10f0*/  ULOP3.LUT UR5, UR6, 0x6, URZ, 0xc0, !UPT ;  /* 0x0000000606057892 */ /* 0x000fe2000f8ec0ff */
[----:B--2---:R-:W-:Y:S01]  /*1100*/  R2UR UR4, R3 ;  /* 0x00000000030472ca */ /* 0x004fe200000e0000 */
[----:B------:R-:W-:Y:S02]  /*1110*/  UISETP.GT.U32.AND UP1, UPT, UR50, 0xffff, UPT ;  /* 0x0000ffff3200788c */ /* 0x000fe4000bf24070 */
[----:B------:R-:W-:Y:S02]  /*1120*/  UISETP.GT.U32.AND UP0, UPT, UR5, 0xffff, UPT ;  /* 0x0000ffff0500788c */ /* 0x000fe4000bf04070 */
[----:B------:R-:W-:-:S02]  /*1130*/  USEL UR27, UR50, 0xffff, !UP1 ;  /* 0x0000ffff321b7887 */ /* 0x000fc4000c800000 */
[----:B------:R-:W-:Y:S01]  /*1140*/  USEL UR26, UR5, 0xffff, !UP0 ;  /* 0x0000ffff051a7887 */ /* 0x000fe2000c000000 */
[----:B---3--:R-:W-:Y:S02]  /*1150*/  R2UR UR6, R2 ;  /* 0x00000000020672ca */ /* 0x008fe400000e0000 */
[----:B------:R-:W-:-:S03]  /*1160*/  PRMT R2, RZ, 0x7610, R2 ;  /* 0x00007610ff027816 */ /* 0x000fc60000000002 */
[----:B------:R-:W-:-:S04]  /*1170*/  UIADD3 UR5, UPT, UPT, -UR4, URZ, URZ ;  /* 0x000000ff04057290 */ /* 0x000fc8000fffe1ff */
[----:B------:R-:W-:-:S04]  /*1180*/  UIMAD UR5, UR7, UR5, UR16 ;  /* 0x00000005070572a4 */ /* 0x000fc8000f8e0210 */
[----:B------:R-:W-:Y:S02]  /*1190*/  UIADD3 UR4, UPT, UPT, -UR6, URZ, URZ ;  /* 0x000000ff06047290 */ /* 0x000fe4000fffe1ff */
[----:B------:R-:W-:Y:S02]  /*11a0*/  IMAD.U32 R88, RZ, RZ, UR5 ;  /* 0x00000005ff587e24 */ /* 0x000fe4000f8e00ff */
[----:B------:R-:W-:-:S06]  /*11b0*/  UIMAD UR4, UR8, UR4, UR20 ;  /* 0x00000004080472a4 */ /* 0x000fcc000f8e0214 */
[----:B------:R-:W-:Y:S01]  /*11c0*/  IMAD.U32 R87, RZ, RZ, UR4 ;  /* 0x00000004ff577e24 */ /* 0x000fe2000f8e00ff */
[----:B-1----:R-:W-:Y:S06]  /*11d0*/  BRA.U UP6, `(.L_x_18) ;  /* 0x0000000106747547 */ /* 0x002fec000b800000 */
[----:B------:R-:W-:Y:S02]  /*11e0*/  R2UR UR4, R87 ;  /* 0x00000000570472ca */ /* 0x000fe400000e0000 */
[----:B------:R-:W-:-:S11]  /*11f0*/  R2UR UR7, R88 ;  /* 0x00000000580772ca */ /* 0x000fd600000e0000 */
[----:B------:R-:W-:Y:S02]  /*1200*/  UISETP.NE.AND UP2, UPT, UR4, 0x2, UPT ;  /* 0x000000020400788c */ /* 0x000fe4000bf45270 */
[----:B------:R-:W-:Y:S02]  /*1210*/  UISETP.NE.AND UP4, UPT, UR4, URZ, UPT ;  /* 0x000000ff0400728c */ /* 0x000fe4000bf85270 */
[----:B------:R-:W-:Y:S02]  /*1220*/  UISETP.NE.AND UP0, UPT, UR4, 0x1, UPT ;  /* 0x000000010400788c */ /* 0x000fe4000bf05270 */
[----:B------:R-:W-:Y:S02]  /*1230*/  UISETP.NE.AND UP1, UPT, UR4, 0x3, UPT ;  /* 0x000000030400788c */ /* 0x000fe4000bf25270 */
[----:B------:R-:W-:Y:S02]  /*1240*/  USEL UR4, URZ, 0x10, UP2 ;  /* 0x00000010ff047887 */ /* 0x000fe40009000000 */
[----:B------:R-:W-:-:S02]  /*1250*/  USEL UR12, URZ, 0x20, UP2 ;  /* 0x00000020ff0c7887 */ /* 0x000fc40009000000 */
[----:B------:R-:W-:Y:S02]  /*1260*/  UISETP.NE.AND UP3, UPT, UR7, URZ, UPT ;  /* 0x000000ff0700728c */ /* 0x000fe4000bf65270 */
[----:B------:R-:W-:Y:S02]  /*1270*/  USEL UR5, URZ, 0x4, UP0 ;  /* 0x00000004ff057887 */ /* 0x000fe40008000000 */
[----:B------:R-:W-:Y:S02]  /*1280*/  UISETP.NE.AND UP2, UPT, UR7, URZ, UP4 ;  /* 0x000000ff0700728c */ /* 0x000fe4000a745270 */
[----:B------:R-:W-:Y:S02]  /*1290*/  USEL UR11, URZ, 0x8, UP0 ;  /* 0x00000008ff0b7887 */ /* 0x000fe40008000000 */
[----:B------:R-:W-:Y:S02]  /*12a0*/  UISETP.NE.AND UP0, UPT, UR7, 0x1, UPT ;  /* 0x000000010700788c */ /* 0x000fe4000bf05270 */
[----:B------:R-:W-:-:S02]  /*12b0*/  USEL UR6, URZ, 0x2, UP4 ;  /* 0x00000002ff067887 */ /* 0x000fc4000a000000 */
[----:B------:R-:W-:Y:S02]  /*12c0*/  USEL UR7, URZ, 0x40, UP1 ;  /* 0x00000040ff077887 */ /* 0x000fe40008800000 */
[----:B------:R-:W-:Y:S02]  /*12d0*/  USEL UR10, URZ, 0x1, UP2 ;  /* 0x00000001ff0a7887 */ /* 0x000fe40009000000 */
[----:B------:R-:W-:Y:S02]  /*12e0*/  USEL UR8, UR5, 0x4, UP3 ;  /* 0x0000000405087887 */ /* 0x000fe40009800000 */
[----:B------:R-:W-:Y:S02]  /*12f0*/  USEL UR4, UR4, 0x10, UP3 ;  /* 0x0000001004047887 */ /* 0x000fe40009800000 */
[----:B------:R-:W-:Y:S02]  /*1300*/  USEL UR9, UR7, 0x40, UP3 ;  /* 0x0000004007097887 */ /* 0x000fe40009800000 */
[----:B------:R-:W-:-:S02]  /*1310*/  USEL UR5, UR6, 0x2, UP0 ;  /* 0x0000000206057887 */ /* 0x000fc40008000000 */
[----:B------:R-:W-:Y:S02]  /*1320*/  UIADD3 UR4, UPT, UPT, UR4, UR8, UR10 ;  /* 0x0000000804047290 */ /* 0x000fe4000fffe00a */
[----:B------:R-:W-:Y:S02]  /*1330*/  USEL UR13, URZ, 0x80, UP1 ;  /* 0x00000080ff0d7887 */ /* 0x000fe40008800000 */
[----:B------:R-:W-:Y:S02]  /*1340*/  USEL UR7, UR11, 0x8, UP0 ;  /* 0x000000080b077887 */ /* 0x000fe40008000000 */
[----:B------:R-:W-:Y:S02]  /*1350*/  USEL UR6, UR12, 0x20, UP0 ;  /* 0x000000200c067887 */ /* 0x000fe40008000000 */
[----:B------:R-:W-:Y:S02]  /*1360*/  UIADD3 UR4, UPT, UPT, UR5, UR9, UR4 ;  /* 0x0000000905047290 */ /* 0x000fe4000fffe004 */
[----:B------:R-:W-:-:S02]  /*1370*/  USEL UR5, UR13, 0x80, UP0 ;  /* 0x000000800d057887 */ /* 0x000fc40008000000 */
[----:B------:R-:W-:-:S04]  /*1380*/  UIADD3 UR4, UPT, UPT, UR6, UR7, UR4 ;  /* 0x0000000706047290 */ /* 0x000fc8000fffe004 */
[----:B------:R-:W-:-:S06]  /*1390*/  UIADD3 UR4, UPT, UPT, UR4, UR5, URZ ;  /* 0x0000000504047290 */ /* 0x000fcc000fffe0ff */
[----:B------:R-:W-:-:S07]  /*13a0*/  IMAD.U32 R2, RZ, RZ, UR4 ;  /* 0x00000004ff027e24 */ /* 0x000fce000f8e00ff */
.L_x_18:
[----:B------:R-:W1:Y:S01]  /*13b0*/  S2UR UR36, SR_CTAID.Z ;  /* 0x00000000002479c3 */ /* 0x000e620000002700 */
[----:B------:R-:W-:Y:S02]  /*13c0*/  UISETP.GE.AND UP0, UPT, UR21, 0x1, UPT ;  /* 0x000000011500788c */ /* 0x000fe4000bf06270 */
[----:B------:R-:W-:Y:S02]  /*13d0*/  ULOP3.LUT UR27, UR27, 0xffff, URZ, 0xc0, !UPT ;  /* 0x0000ffff1b1b7892 */ /* 0x000fe4000f8ec0ff */
[----:B------:R-:W-:Y:S02]  /*13e0*/  ULOP3.LUT UR26, UR26, 0xffff, URZ, 0xc0, !UPT ;  /* 0x0000ffff1a1a7892 */ /* 0x000fe4000f8ec0ff */
[----:B------:R-:W-:Y:S02]  /*13f0*/  UISETP.NE.AND UP3, UPT, UR17, 0x2, UPT ;  /* 0x000000021100788c */ /* 0x000fe4000bf65270 */
[----:B------:R-:W-:Y:S02]  /*1400*/  ULOP3.LUT UR31, UR31, 0x600, URZ, 0xc0, !UPT ;  /* 0x000006001f1f7892 */ /* 0x000fe4000f8ec0ff */
[----:B------:R-:W-:-:S02]  /*1410*/  ULOP3.LUT UR30, UR30, 0x1000, URZ, 0xc0, !UPT ;  /* 0x000010001e1e7892 */ /* 0x000fc4000f8ec0ff */
[----:B------:R-:W-:Y:S02]  /*1420*/  USHF.L.U32 UR27, UR14, UR27, URZ ;  /* 0x0000001b0e1b7299 */ /* 0x000fe400080006ff */
[----:B------:R-:W-:Y:S01]  /*1430*/  USHF.L.U32 UR26, UR15, UR26, URZ ;  /* 0x0000001a0f1a7299 */ /* 0x000fe200080006ff */
[----:B------:R-:W-:Y:S11]  /*1440*/  BRA.U !UP0, `(.L_x_19) ;  /* 0x0000000108d47547 */ /* 0x000ff6000b800000 */
[----:B------:R-:W2:Y:S01]  /*1450*/  LDCU.128 UR12, c[0x0][0xb10] ;  /* 0x00016200ff0c77ac */ /* 0x000ea20008000c00 */
[----:B------:R-:W3:Y:S01]  /*1460*/  LDCU UR6, c[0x0][0x370] ;  /* 0x00006e00ff0677ac */ /* 0x000ee20008000800 */
[----:B------:R-:W4:Y:S01]  /*1470*/  LDCU UR5, c[0x0][0x374] ;  /* 0x00006e80ff0577ac */ /* 0x000f220008000800 */
[----:B------:R-:W1:Y:S01]  /*1480*/  LDCU UR28, c[0x0][0xb0c] ;  /* 0x00016180ff1c77ac */ /* 0x000e620008000800 */
[----:B------:R-:W1:Y:S01]  /*1490*/  LDCU UR7, c[0x0][0xb20] ;  /* 0x00016400ff0777ac */ /* 0x000e620008000800 */
[----:B------:R-:W1:Y:S01]  /*14a0*/  LDCU.64 UR8, c[0x0][0xb28] ;  /* 0x00016500ff0877ac */ /* 0x000e620008000a00 */
[----:B--2---:R-:W-:Y:S02]  /*14b0*/  UISETP.NE.AND UP0, UPT, UR14, 0x1, UPT ;  /* 0x000000010e00788c */ /* 0x004fe4000bf05270 */
[----:B----4-:R-:W-:Y:S02]  /*14c0*/  UIMAD.WIDE.U32 UR10, UR5, UR15, URZ ;  /* 0x0000000f050a72a5 */ /* 0x010fe4000f8e00ff */
[----:B---3--:R-:W-:-:S02]  /*14d0*/  UIMAD.WIDE.U32 UR22, UR6, UR12, URZ ;  /* 0x0000000c061672a5 */ /* 0x008fc4000f8e00ff */
[----:B-1----:R-:W-:Y:S02]  /*14e0*/  UISETP.NE.AND UP1, UPT, UR28, 0x1, UPT ;  /* 0x000000011c00788c */ /* 0x002fe4000bf25270 */
[----:B------:R-:W-:Y:S01]  /*14f0*/  UISETP.NE.AND UP2, UPT, UR21, 0x1, UPT ;  /* 0x000000011500788c */ /* 0x000fe2000bf45270 */
[----:B------:R-:W-:Y:S02]  /*1500*/  UMOV UR10, UR11 ;  /* 0x0000000b000a7c82 */ /* 0x000fe40008000000 */
[----:B------:R-:W-:Y:S01]  /*1510*/  UMOV UR22, UR23 ;  /* 0x0000001700167c82 */ /* 0x000fe20008000000 */
[----:B------:R-:W-:Y:S02]  /*1520*/  @UP0 USHF.R.U32.HI UR5, URZ, UR7, UR10 ;  /* 0x00000007ff050299 */ /* 0x000fe4000801160a */
[----:B------:R-:W-:Y:S02]  /*1530*/  UIMAD.WIDE.U32 UR24, UR20, UR15, URZ ;  /* 0x0000000f141872a5 */ /* 0x000fe4000f8e00ff */
[----:B------:R-:W-:-:S02]  /*1540*/  UIMAD.WIDE.U32 UR10, UR5, UR8, URZ ;  /* 0x00000008050a72a5 */ /* 0x000fc4000f8e00ff */
[----:B------:R-:W-:Y:S02]  /*1550*/  @UP1 USHF.R.U32.HI UR6, URZ, UR13, UR22 ;  /* 0x0000000dff061299 */ /* 0x000fe40008011616 */
[----:B------:R-:W-:Y:S02]  /*1560*/  UIMAD.WIDE.U32 UR18, UR16, UR12, URZ ;  /* 0x0000000c101272a5 */ /* 0x000fe4000f8e00ff */
[----:B------:R-:W-:Y:S01]  /*1570*/  UIMAD.WIDE.U32 UR22, UR6, UR8, URZ ;  /* 0x00000008061672a5 */ /* 0x000fe2000f8e00ff */
[----:B------:R-:W-:Y:S01]  /*1580*/  UMOV UR4, UR25 ;  /* 0x0000001900047c82 */ /* 0x000fe20008000000 */
[----:B------:R-:W-:Y:S01]  /*1590*/  UMOV UR10, UR11 ;  /* 0x0000000b000a7c82 */ /* 0x000fe20008000000 */
[----:B------:R-:W-:Y:S02]  /*15a0*/  USHF.R.U32.HI UR4, URZ, UR7, UR4 ;  /* 0x00000007ff047299 */ /* 0x000fe40008011604 */
[----:B------:R-:W-:Y:S02]  /*15b0*/  @UP2 USHF.R.U32.HI UR5, URZ, UR9, UR10 ;  /* 0x00000009ff052299 */ /* 0x000fe4000801160a */
[----:B------:R-:W-:Y:S01]  /*15c0*/  UMOV UR7, UR23 ;  /* 0x0000001700077c82 */ /* 0x000fe20008000000 */
[----:B------:R-:W-:Y:S01]  /*15d0*/  UMOV UR18, UR19 ;  /* 0x0000001300127c82 */ /* 0x000fe20008000000 */
[----:B------:R-:W-:-:S02]  /*15e0*/  @UP2 USHF.R.U32.HI UR6, URZ, UR9, UR7 ;  /* 0x00000009ff062299 */ /* 0x000fc40008011607 */
[----:B------:R-:W-:Y:S02]  /*15f0*/  USHF.R.U32.HI UR13, URZ, UR13, UR18 ;  /* 0x0000000dff0d7299 */ /* 0x000fe40008011612 */
[----:B------:R-:W-:Y:S02]  /*1600*/  USEL UR4, UR20, UR4, !UP0 ;  /* 0x0000000414047287 */ /* 0x000fe4000c000000 */
[----:B------:R-:W-:Y:S02]  /*1610*/  UIMAD UR7, UR5, UR21, URZ ;  /* 0x00000015050772a4 */ /* 0x000fe4000f8e02ff */
[----:B------:R-:W-:Y:S02]  /*1620*/  USEL UR5, UR16, UR13, !UP1 ;  /* 0x0000000d10057287 */ /* 0x000fe4000c800000 */
[----:B------:R-:W-:Y:S02]  /*1630*/  UIMAD UR12, UR6, UR21, URZ ;  /* 0x00000015060c72a4 */ /* 0x000fe4000f8e02ff */
[----:B------:R-:W-:-:S02]  /*1640*/  UISETP.GE.AND UP0, UPT, UR4, UR7, UPT ;  /* 0x000000070400728c */ /* 0x000fc4000bf06270 */
[----:B------:R-:W-:Y:S02]  /*1650*/  UIMAD.WIDE.U32 UR10, UR4, UR8, URZ ;  /* 0x00000008040a72a5 */ /* 0x000fe4000f8e00ff */
[----:B------:R-:W-:Y:S02]  /*1660*/  UISETP.GE.OR UP0, UPT, UR5, UR12, UP0 ;  /* 0x0000000c0500728c */ /* 0x000fe40008706670 */
[----:B------:R-:W-:Y:S02]  /*1670*/  UIMAD.WIDE.U32 UR12, UR5, UR8, URZ ;  /* 0x00000008050c72a5 */ /* 0x000fe4000f8e00ff */
[----:B------:R-:W-:Y:S01]  /*1680*/  UIADD3 UR10, UPT, UPT, -UR4, URZ, URZ ;  /* 0x000000ff040a7290 */ /* 0x000fe2000fffe1ff */
[----:B------:R-:W-:Y:S01]  /*1690*/  UMOV UR8, UR11 ;  /* 0x0000000b00087c82 */ /* 0x000fe20008000000 */
[----:B------:R-:W-:Y:S02]  /*16a0*/  UIADD3 UR11, UPT, UPT, -UR5, URZ, URZ ;  /* 0x000000ff050b7290 */ /* 0x000fe4000fffe1ff */
[----:B------:R-:W-:-:S03]  /*16b0*/  USHF.R.U32.HI UR8, URZ, UR9, UR8 ;  /* 0x00000009ff087299 */ /* 0x000fc60008011608 */
[----:B------:R-:W-:Y:S01]  /*16c0*/  @!UP0 UMOV UR7, UR13 ;  /* 0x0000000d00078c82 */ /* 0x000fe20008000000 */
[----:B------:R-:W-:Y:S02]  /*16d0*/  UIMAD UR20, UR14, UR10, UR20 ;  /* 0x0000000a0e1472a4 */ /* 0x000fe4000f8e0214 */
[----:B------:R-:W-:Y:S02]  /*16e0*/  USEL UR8, UR4, UR8, !UP2 ;  /* 0x0000000804087287 */ /* 0x000fe4000d000000 */
[----:B------:R-:W-:Y:S02]  /*16f0*/  @!UP0 USHF.R.U32.HI UR7, URZ, UR9, UR7 ;  /* 0x00000009ff078299 */ /* 0x000fe40008011607 */
[----:B------:R-:W-:Y:S02]  /*1700*/  UIADD3 UR9, UPT, UPT, -UR8, URZ, URZ ;  /* 0x000000ff08097290 */ /* 0x000fe4000fffe1ff */
[----:B------:R-:W-:Y:S02]  /*1710*/  @!UP0 USEL UR7, UR5, UR7, !UP2 ;  /* 0x0000000705078287 */ /* 0x000fe4000d000000 */
[----:B------:R-:W-:-:S02]  /*1720*/  UIMAD UR9, UR21, UR9, UR4 ;  /* 0x00000009150972a4 */ /* 0x000fc4000f8e0204 */
[----:B------:R-:W-:Y:S02]  /*1730*/  @!UP0 UIADD3 UR8, UPT, UPT, UR8, -UR7, URZ ;  /* 0x8000000708088290 */ /* 0x000fe4000fffe0ff */
[----:B------:R-:W-:Y:S02]  /*1740*/  @!UP0 UIMAD UR6, UR9, UR6, UR7 ;  /* 0x00000006090682a4 */ /* 0x000fe4000f8e0207 */
[----:B------:R-:W-:Y:S02]  /*1750*/  @!UP0 UIMAD UR4, UR8, UR21, UR5 ;  /* 0x00000015080482a4 */ /* 0x000fe4000f8e0205 */
[----:B------:R-:W-:Y:S02]  /*1760*/  UIMAD UR16, UR28, UR11, UR16 ;  /* 0x0000000b1c1072a4 */ /* 0x000fe4000f8e0210 */
[----:B------:R-:W-:Y:S01]  /*1770*/  UIMAD UR20, UR4, UR14, UR20 ;  /* 0x0000000e041472a4 */ /* 0x000fe2000f8e0214 */
[----:B------:R-:W-:Y:S02]  /*1780*/  @!UP0 UMOV UR5, UR6 ;  /* 0x0000000600058c82 */ /* 0x000fe40008000000 */
[----:B------:R-:W-:-:S12]  /*1790*/  UIMAD UR16, UR5, UR28, UR16 ;  /* 0x0000001c051072a4 */ /* 0x000fd8000f8e0210 */
.L_x_19:
[----:B------:R-:W-:-:S09]  /*17a0*/  UISETP.NE.AND UP0, UPT, UR29, 0x1, UPT ;  /* 0x000000011d00788c */ /* 0x000fd2000bf05270 */
[----:B------:R-:W-:Y:S05]  /*17b0*/  BRA.U UP0, `(.L_x_20) ;  /* 0x0000000100447547 */ /* 0x000fea000b800000 */
[----:B------:R-:W2:Y:S01]  /*17c0*/  LDCU.128 UR8, c[0x0][0xb10] ;  /* 0x00016200ff0877ac */ /* 0x000ea20008000c00 */
[----:B------:R-:W3:Y:S01]  /*17d0*/  LDCU UR12, c[0x0][0xb0c] ;  /* 0x00016180ff0c77ac */ /* 0x000ee20008000800 */
[----:B------:R-:W4:Y:S01]  /*17e0*/  LDCU UR13, c[0x0][0xb20] ;  /* 0x00016400ff0d77ac */ /* 0x000f220008000800 */
[----:B--2---:R-:W-:Y:S02]  /*17f0*/  UIMAD.WIDE.U32 UR6, UR16, UR8, URZ ;  /* 0x00000008100672a5 */ /* 0x004fe4000f8e00ff */
[----:B------:R-:W-:Y:S02]  /*1800*/  UIMAD.WIDE.U32 UR4, UR20, UR11, URZ ;  /* 0x0000000b140472a5 */ /* 0x000fe4000f8e00ff */
[----:B---3--:R-:W-:Y:S02]  /*1810*/  UISETP.NE.AND UP1, UPT, UR12, 0x1, UPT ;  /* 0x000000010c00788c */ /* 0x008fe4000bf25270 */
[----:B------:R-:W-:Y:S01]  /*1820*/  UISETP.NE.AND UP0, UPT, UR10, 0x1, UPT ;  /* 0x000000010a00788c */ /* 0x000fe2000bf05270 */
[----:B------:R-:W-:-:S02]  /*1830*/  UMOV UR6, UR7 ;  /* 0x0000000700067c82 */ /* 0x000fc40008000000 */
[----:B------:R-:W-:Y:S01]  /*1840*/  UMOV UR4, UR5 ;  /* 0x0000000500047c82 */ /* 0x000fe20008000000 */
[----:B------:R-:W-:Y:S02]  /*1850*/  USHF.R.U32.HI UR6, URZ, UR9, UR6 ;  /* 0x00000009ff067299 */ /* 0x000fe40008011606 */
[----:B----4-:R-:W-:Y:S02]  /*1860*/  USHF.R.U32.HI UR4, URZ, UR13, UR4 ;  /* 0x0000000dff047299 */ /* 0x010fe40008011604 */
[----:B------:R-:W-:Y:S02]  /*1870*/  USEL UR5, UR16, UR6, !UP1 ;  /* 0x0000000610057287 */ /* 0x000fe4000c800000 */
[----:B------:R-:W-:-:S04]  /*1880*/  USEL UR4, UR20, UR4, !UP0 ;  /* 0x0000000414047287 */ /* 0x000fc8000c000000 */
[----:B------:R-:W-:Y:S02]  /*1890*/  UIADD3 UR6, UPT, UPT, UR5, -UR4, URZ ;  /* 0x8000000405067290 */ /* 0x000fe4000fffe0ff */
[----:B------:R-:W-:Y:S02]  /*18a0*/  UIADD3 UR4, UPT, UPT, -UR5, UR4, URZ ;  /* 0x0000000405047290 */ /* 0x000fe4000fffe1ff */
[----:B------:R-:W-:Y:S02]  /*18b0*/  UIMAD UR20, UR6, UR10, UR20 ;  /* 0x0000000a061472a4 */ /* 0x000fe4000f8e0214 */
[----:B------:R-:W-:-:S12]  /*18c0*/  UIMAD UR16, UR4, UR12, UR16 ;  /* 0x0000000c041072a4 */ /* 0x000fd8000f8e0210 */
.L_x_20:
[----:B------:R-:W-:-:S09]  /*18d0*/  UISETP.EQ.U32.AND UP0, UPT, UR33, 0x1, UPT ;  /* 0x000000012100788c */ /* 0x000fd2000bf02070 */
[----:B------:R-:W-:Y:S05]  /*18e0*/  BRA.U !UP0, `(.L_x_21) ;  /* 0x00000001080c7547 */ /* 0x000fea000b800000 */
[----:B------:R-:W-:Y:S01]  /*18f0*/  UCGABAR_WAIT ;  /* 0x0000000000007dc7 */ /* 0x000fe20008000000 */
[----:B------:R-:W-:Y:S01]  /*1900*/  CCTL.IVALL ;  /* 0x00000000ff00798f */ /* 0x000fe20002000000 */
[----:B------:R-:W-:Y:S05]  /*1910*/  BRA `(.L_x_22) ;  /* 0x0000000000047947 */ /* 0x000fea0003800000 */
.L_x_21:
[----:B------:R-:W-:Y:S06]  /*1920*/  BAR.SYNC.DEFER_BLOCKING 0x0 ;  /* 0x0000000000007b1d */ /* 0x000fec0000010000 */
.L_x_22:
[----:B------:R-:W-:Y:S05]  /*1930*/  BRA.U UP3, `(.L_x_23) ;  /* 0x0000001503907547 */ /* 0x000fea000b800000 */
[----:B------:R-:W2:Y:S01]  /*1940*/  LDCU UR7, c[0x0][0x38c] ;  /* 0x00007180ff0777ac */ /* 0x000ea20008000800 */
[----:B------:R-:W3:Y:S01]  /*1950*/  S2UR UR8, SR_CgaCtaId ;  /* 0x00000000000879c3 */ /* 0x000ee20000008800 */
[----:B------:R-:W-:Y:S01]  /*1960*/  PLOP3.LUT P1, PT, PT, PT, UP5, 0x80, 0x8 ;  /* 0x000000000008781c */ /* 0x000fe20003f2f058 */
[----:B------:R-:W-:Y:S01]  /*1970*/  IMAD.MOV.U32 R12, RZ, RZ, 0x1 ;  /* 0x00000001ff0c7424 */ /* 0x000fe200078e00ff */
[----:B------:R-:W-:Y:S01]  /*1980*/  UISETP.NE.AND UP0, UPT, UR17, URZ, UPT ;  /* 0x000000ff1100728c */ /* 0x000fe2000bf05270 */
[----:B------:R-:W-:Y:S01]  /*1990*/  ISETP.EQ.OR P2, PT, R0, RZ, P3 ;  /* 0x000000ff0000720c */ /* 0x000fe20001f42670 */
[----:B------:R-:W-:Y:S01]  /*19a0*/  UMOV UR21, 0x400 ;  /* 0x0000040000157882 */ /* 0x000fe20000000000 */
[----:B------:R-:W-:Y:S01]  /*19b0*/  USHF.L.U32 UR5, UR32, 0x4, URZ ;  /* 0x0000000420057899 */ /* 0x000fe200080006ff */
[----:B------:R-:W-:Y:S01]  /*19c0*/  PLOP3.LUT P1, PT, P1, PT, PT, 0x8, 0x80 ;  /* 0x000000000080781c */ /* 0x000fe20000f2e170 */
[----:B------:R-:W-:Y:S01]  /*19d0*/  USEL UR25, UR48, 0x2, UP0 ;  /* 0x0000000230197887 */ /* 0x000fe20008000000 */
[----:B------:R-:W-:Y:S01]  /*19e0*/  CS2R R10, SRZ ;  /* 0x00000000000a7805 */ /* 0x000fe2000001ff00 */
[----:B------:R-:W-:Y:S01]  /*19f0*/  IMAD.MOV.U32 R9, RZ, RZ, RZ ;  /* 0x000000ffff097224 */ /* 0x000fe200078e00ff */
[----:B------:R-:W4:Y:S01]  /*1a00*/  LDCU UR43, c[0x0][0x370] ;  /* 0x00006e00ff2b77ac */ /* 0x000f220008000800 */
[----:B------:R-:W-:Y:S01]  /*1a10*/  IMAD.MOV.U32 R8, RZ, RZ, 0x1 ;  /* 0x00000001ff087424 */ /* 0x000fe200078e00ff */
[----:B------:R-:W1:Y:S01]  /*1a20*/  LDCU.64 UR28, c[0x0][0x348] ;  /* 0x00006900ff1c77ac */ /* 0x000e620008000a00 */
[----:B--2---:R-:W-:-:S02]  /*1a30*/  UIADD3 UR6, UPT, UPT, UR7, 0x1f, URZ ;  /* 0x0000001f07067890 */ /* 0x004fc4000fffe0ff */
[----:B------:R-:W-:Y:S02]  /*1a40*/  UIADD3 UR49, UPT, UPT, UR7, 0x3e, URZ ;  /* 0x0000003e07317890 */ /* 0x000fe4000fffe0ff */
[----:B------:R-:W-:Y:S02]  /*1a50*/  USHF.R.S32.HI UR4, URZ, 0x1f, UR6 ;  /* 0x0000001fff047899 */ /* 0x000fe40008011406 */
[----:B---3--:R-:W-:Y:S02]  /*1a60*/  ULEA UR21, UR8, UR21, 0x18 ;  /* 0x0000001508157291 */ /* 0x008fe4000f8ec0ff */
[----:B------:R-:W-:Y:S02]  /*1a70*/  ULEA.HI UR4, UR4, UR6, URZ, 0x5 ;  /* 0x0000000604047291 */ /* 0x000fe4000f8f28ff */
[----:B------:R-:W-:Y:S02]  /*1a80*/  UIADD3 UR6, UPT, UPT, UR7, -0x1, URZ ;  /* 0xffffffff07067890 */ /* 0x000fe4000fffe0ff */
[----:B------:R-:W-:-:S02]  /*1a90*/  USHF.R.S32.HI UR45, URZ, 0x5, UR4 ;  /* 0x00000005ff2d7899 */ /* 0x000fc40008011404 */
[----:B------:R-:W-:Y:S02]  /*1aa0*/  UISETP.GE.U32.AND UP1, UPT, UR6, -0x3f, UPT ;  /* 0xffffffc10600788c */ /* 0x000fe4000bf26070 */
[----:B------:R-:W-:Y:S02]  /*1ab0*/  UISETP.LT.U32.AND UP0, UPT, UR45, 0x9, UPT ;  /* 0x000000092d00788c */ /* 0x000fe4000bf01070 */
[----:B------:R-:W-:Y:S02]  /*1ac0*/  ULEA UR38, UR31, UR21, 0x1 ;  /* 0x000000151f267291 */ /* 0x000fe4000f8e08ff */
[----:B------:R-:W-:Y:S02]  /*1ad0*/  USEL UR44, UR45, 0x9, UP0 ;  /* 0x000000092d2c7887 */ /* 0x000fe40008000000 */
[----:B------:R-:W-:Y:S02]  /*1ae0*/  ULEA UR37, UR30, UR21, 0x1 ;  /* 0x000000151e257291 */ /* 0x000fe4000f8e08ff */
[----:B------:R-:W-:-:S02]  /*1af0*/  UIADD3 UR24, UPT, UPT, UR44, -0x1, URZ ;  /* 0xffffffff2c187890 */ /* 0x000fc4000fffe0ff */
[----:B------:R-:W-:Y:S01]  /*1b00*/  @UP1 UIADD3 UR24, UPT, UPT, UR44, URZ, URZ ;  /* 0x000000ff2c181290 */ /* 0x000fe2000fffe0ff */
[----:B------:R-:W2:Y:S01]  /*1b10*/  LDCU UR41, c[0x0][0x374] ;  /* 0x00006e80ff2977ac */ /* 0x000ea20008000800 */
[----:B------:R-:W-:Y:S02]  /*1b20*/  ULOP3.LUT UR47, UR5, 0x30, URZ, 0xe2, !UPT ;  /* 0x00000030052f7892 */ /* 0x000fe4000f8ee2ff */
[----:B------:R-:W-:Y:S02]  /*1b30*/  UIADD3 UR38, UPT, UPT, UR38, 0x8800, URZ ;  /* 0x0000880026267890 */ /* 0x000fe4000fffe0ff */
[----:B------:R-:W-:Y:S02]  /*1b40*/  UIADD3 UR37, UPT, UPT, UR37, 0x11800, URZ ;  /* 0x0001180025257890 */ /* 0x000fe4000fffe0ff */
[----:B------:R-:W-:Y:S02]  /*1b50*/  UIADD3 UR46, UPT, UPT, UR45, -UR44, URZ ;  /* 0x8000002c2d2e7290 */ /* 0x000fe4000fffe0ff */
[----:B------:R-:W-:Y:S01]  /*1b60*/  UIADD3 UR24, UPT, UPT, UR24, 0x1, URZ ;  /* 0x0000000118187890 */ /* 0x000fe2000fffe0ff */
[----:B-1--4-:R-:W-:-:S11]  /*1b70*/  UMOV UR7, URZ ;  /* 0x000000ff00077c82 */ /* 0x012fd60008000000 */
.L_x_43:
[----:B-1----:R-:W1:Y:S02]  /*1b80*/  S2UR UR4, SR_CgaCtaId ;  /* 0x00000000000479c3 */ /* 0x002e640000008800 */
[----:B-1----:R-:W-:-:S09]  /*1b90*/  UISETP.NE.AND UP0, UPT, UR4, URZ, UPT ;  /* 0x000000ff0400728c */ /* 0x002fd2000bf05270 */
[----:B------:R-:W-:Y:S05]  /*1ba0*/  BRA.U UP0, `(.L_x_24) ;  /* 0x0000000100287547 */ /* 0x000fea000b800000 */
[----:B------:R-:W-:Y:S02]  /*1bb0*/  LEA R0, R9, UR21, 0x3 ;  /* 0x0000001509007c11 */ /* 0x000fe4000f8e18ff */
[----:B------:R-:W-:-:S04]  /*1bc0*/  SHF.L.U32 R3, R8, 0x1f, RZ ;  /* 0x0000001f08037819 */ /* 0x000fc800000006ff */
[----:B------:R-:W1:Y:S02]  /*1bd0*/  SYNCS.PHASECHK.TRANS64.TRYWAIT P0, [R0+URZ+0x150], R3 ;  /* 0x00015003000075a7 */ /* 0x000e6400080011ff */
[----:B-1----:R-:W-:Y:S05]  /*1be0*/  @!P0 BRA `(.L_x_25) ;  /* 0x0000007c00bc8947 */ /* 0x002fea0003800000 */
.L_x_144:
[----:B------:R3:W-:Y:S01]  /*1bf0*/  SYNCS.ARRIVE.TRANS64.A1T0 RZ, [R0+URZ+0x140], RZ ;  /* 0x000140ff00ff79a7 */ /* 0x0007e200081000ff */
[----:B------:R-:W-:-:S05]  /*1c00*/  VIADD R9, R9, 0x1 ;  /* 0x0000000109097836 */ /* 0x000fca0000000000 */
[----:B------:R-:W-:-:S04]  /*1c10*/  ISETP.NE.AND P0, PT, R9, 0x2, PT ;  /* 0x000000020900780c */ /* 0x000fc80003f05270 */
[----:B-1----:R-:W-:Y:S02]  /*1c20*/  SEL R3, RZ, 0x1, P0 ;  /* 0x00000001ff037807 */ /* 0x002fe40000000000 */
[----:B------:R-:W-:Y:S02]  /*1c30*/  SEL R9, R9, RZ, P0 ;  /* 0x000000ff09097207 */ /* 0x000fe40000000000 */
[----:B------:R-:W-:-:S07]  /*1c40*/  LOP3.LUT R8, R8, R3, RZ, 0x3c, !PT ;  /* 0x0000000308087212 */ /* 0x000fce00078e3cff */
.L_x_24:
[----:B------:R-:W-:Y:S01]  /*1c50*/  ULEA UR4, UR7, UR21, 0x3 ;  /* 0x0000001507047291 */ /* 0x000fe2000f8e18ff */
[----:B---3--:R-:W-:Y:S01]  /*1c60*/  SHF.L.U32 R0, R12, 0x1f, RZ ;  /* 0x0000001f0c007819 */ /* 0x008fe200000006ff */
[----:B------:R-:W-:Y:S02]  /*1c70*/  UISETP.GE.U32.AND UP0, UPT, UR49, 0x3f, UPT ;  /* 0x0000003f3100788c */ /* 0x000fe4000bf06070 */
[----:B------:R-:W-:Y:S02]  /*1c80*/  ULEA UR11, UR20, UR50, 0x1 ;  /* 0x00000032140b7291 */ /* 0x000fe4000f8e08ff */
[----:B------:R-:W-:Y:S02]  /*1c90*/  ULEA UR35, UR16, UR47, 0x6 ;  /* 0x0000002f10237291 */ /* 0x000fe4000f8e30ff */
[----:B------:R-:W-:Y:S01]  /*1ca0*/  USHF.L.U32 UR11, UR11, 0x7, URZ ;  /* 0x000000070b0b7899 */ /* 0x000fe200080006ff */
[----:B------:R1:W3:Y:S01]  /*1cb0*/  SYNCS.PHASECHK.TRANS64.TRYWAIT P0, [UR4+0x48], R0 ;  /* 0x00004800ff0075a7 */ /* 0x0002e20008001104 */
[----:B------:R-:W-:Y:S01]  /*1cc0*/  UMOV UR6, URZ ;  /* 0x000000ff00067c82 */ /* 0x000fe20008000000 */
[----:B------:R-:W-:Y:S09]  /*1cd0*/  BRA.U !UP0, `(.L_x_26) ;  /* 0x0000000108c87547 */ /* 0x000ff2000b800000 */
[----:B------:R-:W-:Y:S01]  /*1ce0*/  UMOV UR13, URZ ;  /* 0x000000ff000d7c82 */ /* 0x000fe20008000000 */
[----:B------:R-:W-:-:S05]  /*1cf0*/  UMOV UR4, UR7 ;  /* 0x0000000700047c82 */ /* 0x000fca0008000000 */
.L_x_32:
[----:B------:R-:W-:Y:S01]  /*1d00*/  ULEA UR33, UR4, UR21, 0x3 ;  /* 0x0000001504217291 */ /* 0x000fe2000f8e18ff */
[----:B---3--:R-:W-:Y:S01]  /*1d10*/  @!P3 MOV R2, 0x5000 ;  /* 0x000050000002b802 */ /* 0x008fe20000000f00 */
[----:B-1-3--:R-:W-:Y:S10]  /*1d20*/  @P0 BRA `(.L_x_27) ;  /* 0x00000000000c0947 */ /* 0x00aff40003800000 */
[----:B------:R-:W-:-:S04]  /*1d30*/  SHF.L.U32 R3, R12, 0x1f, RZ ;  /* 0x0000001f0c037819 */ /* 0x000fc800000006ff */
[----:B------:R-:W3:Y:S02]  /*1d40*/  SYNCS.PHASECHK.TRANS64.TRYWAIT P0, [UR33+0x48], R3 ;  /* 0x00004803ff0075a7 */ /* 0x000ee40008001121 */
[----:B---3--:R-:W-:Y:S05]  /*1d50*/  @!P0 BRA `(.L_x_28) ;  /* 0x0000007c00748947 */ /* 0x008fea0003800000 */
.L_x_27:
[----:B------:R3:W-:Y:S01]  /*1d60*/  @!P3 SYNCS.ARRIVE.TRANS64 RZ, [UR33], R2 ;  /* 0x00000002ffffb9a7 */ /* 0x0007e20008000021 */
[----:B------:R-:W-:-:S04]  /*1d70*/  ULOP3.LUT UR5, UR25, 0x2, URZ, 0xfc, !UPT ;  /* 0x0000000219057892 */ /* 0x000fc8000f8efcff */
[----:B------:R-:W-:-:S09]  /*1d80*/  UISETP.NE.AND UP0, UPT, UR5, 0x2, UPT ;  /* 0x000000020500788c */ /* 0x000fd2000bf05270 */
[----:B------:R-:W-:Y:S05]  /*1d90*/  BRA.U UP0, `(.L_x_29) ;  /* 0x0000000100047547 */ /* 0x000fea000b800000 */
[----:B--2---:R-:W-:Y:S05]  /*1da0*/  BPT.TRAP 0x1 ;  /* 0x000000040000795c */ /* 0x004fea0000300000 */
.L_x_29:
[----:B------:R-:W-:Y:S04]  /*1db0*/  BSSY.RECONVERGENT B0, `(.L_x_30) ;  /* 0x0000003000007945 */ /* 0x000fe80003800200 */
[----:B------:R-:W-:Y:S05]  /*1dc0*/  @P2 BRA `(.L_x_31) ;  /* 0x0000000000042947 */ /* 0x000fea0003800000 */
[----:B--2---:R-:W-:Y:S05]  /*1dd0*/  BPT.TRAP 0x1 ;  /* 0x000000040000795c */ /* 0x004fea0000300000 */
.L_x_31:
[----:B--2---:R-:W-:Y:S05]  /*1de0*/  BSYNC.RECONVERGENT B0 ;  /* 0x0000000000007941 */ /* 0x004fea0003800200 */
.L_x_30:
[----:B------:R-:W-:Y:S02]  /*1df0*/  UIADD3 UR5, UPT, UPT, UR4, 0x1, URZ ;  /* 0x0000000104057890 */ /* 0x000fe4000fffe0ff */
[----:B------:R-:W-:Y:S02]  /*1e00*/  USHF.L.U32 UR34, UR13, 0x5, URZ ;  /* 0x000000050d227899 */ /* 0x000fe400080006ff */
[----:B------:R-:W-:Y:S02]  /*1e10*/  UISETP.NE.AND UP0, UPT, UR5, 0x9, UPT ;  /* 0x000000090500788c */ /* 0x000fe4000bf05270 */
[----:B------:R-:W-:Y:S02]  /*1e20*/  UIADD3 UR13, UPT, UPT, UR13, 0x1, URZ ;  /* 0x000000010d0d7890 */ /* 0x000fe4000fffe0ff */
[----:B------:R-:W-:Y:S02]  /*1e30*/  USEL UR6, URZ, 0x1, UP0 ;  /* 0x00000001ff067887 */ /* 0x000fe40008000000 */
[----:B------:R-:W-:-:S02]  /*1e40*/  USEL UR7, UR5, URZ, UP0 ;  /* 0x000000ff05077287 */ /* 0x000fc40008000000 */
[----:B------:R-:W-:Y:S02]  /*1e50*/  UIADD3 UR14, UP1, UPT, UR28, 0x80, URZ ;  /* 0x000000801c0e7890 */ /* 0x000fe4000ff3e0ff */
[----:B------:R-:W-:Y:S01]  /*1e60*/  ULEA UR5, UR7, UR21, 0x3 ;  /* 0x0000001507057291 */ /* 0x000fe2000f8e18ff */
[----:B------:R-:W-:Y:S01]  /*1e70*/  LOP3.LUT R12, R12, UR6, RZ, 0x3c, !PT ;  /* 0x000000060c0c7c12 */ /* 0x000fe2000f8e3cff */
[----:B------:R-:W-:Y:S02]  /*1e80*/  ULEA UR6, UR4, UR31, 0xb ;  /* 0x0000001f04067291 */ /* 0x000fe4000f8e58ff */
[----:B------:R-:W-:Y:S01]  /*1e90*/  UIADD3.X UR15, UPT, UPT, URZ, UR29, URZ, UP1, !UPT ;  /* 0x0000001dff0f7290 */ /* 0x000fe20008ffe4ff */
[----:B-1----:R-:W-:Y:S01]  /*1ea0*/  SHF.L.U32 R0, R12, 0x1f, RZ ;  /* 0x0000001f0c007819 */ /* 0x002fe200000006ff */
[----:B------:R-:W-:Y:S02]  /*1eb0*/  ULEA UR6, UR6, UR21, 0x1 ;  /* 0x0000001506067291 */ /* 0x000fe4000f8e08ff */
[----:B------:R-:W-:Y:S01]  /*1ec0*/  UPRMT UR16, URZ, 0x5410, UR27 ;  /* 0x00005410ff107896 */ /* 0x000fe2000800001b */
[----:B------:R4:W1:Y:S01]  /*1ed0*/  SYNCS.PHASECHK.TRANS64.TRYWAIT P0, [UR5+0x48], R0 ;  /* 0x00004800ff0075a7 */ /* 0x0008620008001105 */
[----:B------:R-:W-:-:S02]  /*1ee0*/  ULEA UR5, UR4, UR30, 0xd ;  /* 0x0000001e04057291 */ /* 0x000fc4000f8e68ff */
[----:B------:R-:W-:Y:S02]  /*1ef0*/  UIADD3 UR4, UP0, UPT, UR28, 0x180, URZ ;  /* 0x000001801c047890 */ /* 0x000fe4000ff1e0ff */
[----:B------:R-:W-:Y:S02]  /*1f00*/  ULEA UR5, UR5, UR21, 0x1 ;  /* 0x0000001505057291 */ /* 0x000fe4000f8e08ff */
[----:B------:R-:W-:Y:S02]  /*1f10*/  UIADD3 UR32, UPT, UPT, UR6, 0x8800, URZ ;  /* 0x0000880006207890 */ /* 0x000fe4000fffe0ff */
[----:B------:R-:W-:Y:S02]  /*1f20*/  UIADD3 UR8, UPT, UPT, UR5, 0x11800, URZ ;  /* 0x0001180005087890 */ /* 0x000fe4000fffe0ff */
[----:B------:R-:W-:Y:S02]  /*1f30*/  UIADD3.X UR5, UPT, UPT, URZ, UR29, URZ, UP0, !UPT ;  /* 0x0000001dff057290 */ /* 0x000fe400087fe4ff */
[----:B------:R-:W-:-:S02]  /*1f40*/  UISETP.NE.AND UP0, UPT, UR13, UR24, UPT ;  /* 0x000000180d00728c */ /* 0x000fc4000bf05270 */
[----:B------:R-:W-:Y:S01]  /*1f50*/  UPRMT UR6, URZ, 0x5410, UR26 ;  /* 0x00005410ff067896 */ /* 0x000fe2000800001a */
[----:B------:R-:W-:Y:S01]  /*1f60*/  UMOV UR18, 0x0 ;  /* 0x0000000000127882 */ /* 0x000fe20000000000 */
[----:B------:R-:W-:Y:S01]  /*1f70*/  UMOV UR19, 0x10000000 ;  /* 0x1000000000137882 */ /* 0x000fe20000000000 */
[----:B------:R-:W-:Y:S01]  /*1f80*/  UMOV UR12, UR36 ;  /* 0x00000024000c7c82 */ /* 0x000fe20008000000 */
[----:B------:R-:W-:Y:S01]  /*1f90*/  UMOV UR9, UR33 ;  /* 0x0000002100097c82 */ /* 0x000fe20008000000 */
[----:B------:R-:W-:Y:S01]  /*1fa0*/  UMOV UR10, UR34 ;  /* 0x00000022000a7c82 */ /* 0x000fe20008000000 */
[----:B------:R-:W-:Y:S03]  /*1fb0*/  UTMALDG.3D.MULTICAST [UR32], [UR14], UR16, desc[UR18] ;  /* 0x000012200e0073b4 */ /* 0x000fe60008011810 */
[----:B------:R2:W-:Y:S02]  /*1fc0*/  UTMALDG.3D.MULTICAST [UR8], [UR4], UR6, desc[UR18] ;  /* 0x00001208040073b4 */ /* 0x0005e40008011806 */
[----:B--2---:R-:W-:Y:S01]  /*1fd0*/  UMOV UR6, UR24 ;  /* 0x0000001800067c82 */ /* 0x004fe20008000000 */
[----:B------:R-:W-:Y:S01]  /*1fe0*/  UMOV UR4, UR7 ;  /* 0x0000000700047c82 */ /* 0x000fe20008000000 */
[----:B----4-:R-:W-:Y:S05]  /*1ff0*/  BRA.U UP0, `(.L_x_32) ;  /* 0xfffffffd00407547 */ /* 0x010fea000b83ffff */
.L_x_26:
[----:B------:R-:W-:Y:S01]  /*2000*/  ULEA UR4, UR7, UR21, 0x3 ;  /* 0x0000001507047291 */ /* 0x000fe2000f8e18ff */
[----:B-1----:R-:W-:Y:S01]  /*2010*/  SHF.L.U32 R0, R12, 0x1f, RZ ;  /* 0x0000001f0c007819 */ /* 0x002fe200000006ff */
[----:B------:R-:W-:Y:S01]  /*2020*/  @!P1 SYNCS.ARRIVE.TRANS64.A1T0 RZ, [UR21+0xd8], RZ ;  /* 0x0000d8ffffff99a7 */ /* 0x000fe20008100015 */
[----:B------:R-:W-:-:S06]  /*2030*/  UISETP.GT.AND UP0, UPT, UR45, UR44, UPT ;  /* 0x0000002c2d00728c */ /* 0x000fcc000bf04270 */
[----:B---3--:R1:W3:Y:S03]  /*2040*/  SYNCS.PHASECHK.TRANS64.TRYWAIT P0, [UR4+0x48], R0 ;  /* 0x00004800ff0075a7 */ /* 0x0082e60008001104 */
[----:B------:R-:W-:Y:S05]  /*2050*/  BRA.U !UP0, `(.L_x_33) ;  /* 0x0000000108bc7547 */ /* 0x000fea000b800000 */
[----:B------:R-:W-:Y:S01]  /*2060*/  UIADD3 UR13, UPT, UPT, UR46, UR6, URZ ;  /* 0x000000062e0d7290 */ /* 0x000fe2000fffe0ff */
[----:B------:R-:W-:-:S11]  /*2070*/  UMOV UR4, UR7 ;  /* 0x0000000700047c82 */ /* 0x000fd60008000000 */
.L_x_39:
[----:B------:R-:W-:Y:S01]  /*2080*/  ULEA UR17, UR4, UR21, 0x3 ;  /* 0x0000001504117291 */ /* 0x000fe2000f8e18ff */
[----:B---3--:R-:W-:Y:S01]  /*2090*/  @!P3 MOV R2, 0x5000 ;  /* 0x000050000002b802 */ /* 0x008fe20000000f00 */
[----:B-1-3--:R-:W-:Y:S10]  /*20a0*/  @P0 BRA `(.L_x_34) ;  /* 0x00000000000c0947 */ /* 0x00aff40003800000 */
[----:B------:R-:W-:-:S04]  /*20b0*/  SHF.L.U32 R3, R12, 0x1f, RZ ;  /* 0x0000001f0c037819 */ /* 0x000fc800000006ff */
[----:B------:R-:W3:Y:S02]  /*20c0*/  SYNCS.PHASECHK.TRANS64.TRYWAIT P0, [UR17+0x48], R3 ;  /* 0x00004803ff0075a7 */ /* 0x000ee40008001111 */
[----:B---3--:R-:W-:Y:S05]  /*20d0*/  @!P0 BRA `(.L_x_35) ;  /* 0x0000007800ac8947 */ /* 0x008fea0003800000 */
.L_x_34:
[----:B------:R3:W-:Y:S01]  /*20e0*/  @!P3 SYNCS.ARRIVE.TRANS64 RZ, [UR17], R2 ;  /* 0x00000002ffffb9a7 */ /* 0x0007e20008000011 */
[----:B------:R-:W-:-:S04]  /*20f0*/  ULOP3.LUT UR5, UR25, 0x2, URZ, 0xfc, !UPT ;  /* 0x0000000219057892 */ /* 0x000fc8000f8efcff */
[----:B------:R-:W-:-:S09]  /*2100*/  UISETP.NE.AND UP0, UPT, UR5, 0x2, UPT ;  /* 0x000000020500788c */ /* 0x000fd2000bf05270 */
[----:B------:R-:W-:Y:S05]  /*2110*/  BRA.U UP0, `(.L_x_36) ;  /* 0x0000000100047547 */ /* 0x000fea000b800000 */
[----:B--2---:R-:W-:Y:S05]  /*2120*/  BPT.TRAP 0x1 ;  /* 0x000000040000795c */ /* 0x004fea0000300000 */
.L_x_36:
[----:B------:R-:W-:Y:S04]  /*2130*/  BSSY.RECONVERGENT B0, `(.L_x_37) ;  /* 0x0000003000007945 */ /* 0x000fe80003800200 */
[----:B------:R-:W-:Y:S05]  /*2140*/  @P2 BRA `(.L_x_38) ;  /* 0x0000000000042947 */ /* 0x000fea0003800000 */
[----:B--2---:R-:W-:Y:S05]  /*2150*/  BPT.TRAP 0x1 ;  /* 0x000000040000795c */ /* 0x004fea0000300000 */
.L_x_38:
[----:B--2---:R-:W-:Y:S05]  /*2160*/  BSYNC.RECONVERGENT B0 ;  /* 0x0000000000007941 */ /* 0x004fea0003800200 */
.L_x_37:
[----:B------:R-:W-:Y:S02]  /*2170*/  UIADD3 UR5, UPT, UPT, UR4, 0x1, URZ ;  /* 0x0000000104057890 */ /* 0x000fe4000fffe0ff */
[----:B------:R-:W-:Y:S02]  /*2180*/  UIADD3 UR14, UP1, UPT, UR28, 0x80, URZ ;  /* 0x000000801c0e7890 */ /* 0x000fe4000ff3e0ff */
[----:B------:R-:W-:Y:S02]  /*2190*/  UISETP.NE.AND UP0, UPT, UR5, 0x9, UPT ;  /* 0x000000090500788c */ /* 0x000fe4000bf05270 */
[----:B------:R-:W-:Y:S02]  /*21a0*/  ULEA UR16, UR4, UR38, 0xc ;  /* 0x0000002604107291 */ /* 0x000fe4000f8e60ff */
[----:B------:R-:W-:Y:S02]  /*21b0*/  USEL UR8, URZ, 0x1, UP0 ;  /* 0x00000001ff087887 */ /* 0x000fe40008000000 */
[----:B------:R-:W-:-:S02]  /*21c0*/  USEL UR7, UR5, URZ, UP0 ;  /* 0x000000ff05077287 */ /* 0x000fc40008000000 */
[----:B------:R-:W-:Y:S02]  /*21d0*/  UIADD3 UR22, UP0, UPT, UR28, 0x180, URZ ;  /* 0x000001801c167890 */ /* 0x000fe4000ff1e0ff */
[----:B------:R-:W-:Y:S01]  /*21e0*/  ULEA UR5, UR7, UR21, 0x3 ;  /* 0x0000001507057291 */ /* 0x000fe2000f8e18ff */
[----:B------:R-:W-:Y:S01]  /*21f0*/  LOP3.LUT R12, R12, UR8, RZ, 0x3c, !PT ;  /* 0x000000080c0c7c12 */ /* 0x000fe2000f8e3cff */
[----:B------:R-:W-:Y:S02]  /*2200*/  ULEA UR8, UR4, UR37, 0xe ;  /* 0x0000002504087291 */ /* 0x000fe4000f8e70ff */
[----:B------:R-:W-:Y:S01]  /*2210*/  USHF.L.U32 UR18, UR6, 0x5, URZ ;  /* 0x0000000506127899 */ /* 0x000fe200080006ff */
[----:B-1----:R-:W-:Y:S01]  /*2220*/  SHF.L.U32 R0, R12, 0x1f, RZ ;  /* 0x0000001f0c007819 */ /* 0x002fe200000006ff */
[----:B------:R-:W-:Y:S02]  /*2230*/  UPRMT UR4, URZ, 0x5410, UR27 ;  /* 0x00005410ff047896 */ /* 0x000fe4000800001b */
[----:B------:R-:W-:Y:S01]  /*2240*/  UIADD3.X UR15, UPT, UPT, URZ, UR29, URZ, UP1, !UPT ;  /* 0x0000001dff0f7290 */ /* 0x000fe20008ffe4ff */
[----:B------:R4:W1:Y:S01]  /*2250*/  SYNCS.PHASECHK.TRANS64.TRYWAIT P0, [UR5+0x48], R0 ;  /* 0x00004800ff0075a7 */ /* 0x0008620008001105 */
[----:B------:R-:W-:-:S02]  /*2260*/  UPRMT UR5, URZ, 0x5410, UR26 ;  /* 0x00005410ff057896 */ /* 0x000fc4000800001a */
[----:B------:R-:W-:Y:S01]  /*2270*/  UIADD3.X UR23, UPT, UPT, URZ, UR29, URZ, UP0, !UPT ;  /* 0x0000001dff177290 */ /* 0x000fe200087fe4ff */
[----:B------:R-:W-:Y:S01]  /*2280*/  UMOV UR32, 0x0 ;  /* 0x0000000000207882 */ /* 0x000fe20000000000 */
[----:B------:R-:W-:Y:S01]  /*2290*/  UMOV UR33, 0x10000000 ;  /* 0x1000000000217882 */ /* 0x000fe20000000000 */
[----:B------:R-:W-:Y:S01]  /*22a0*/  UMOV UR19, UR35 ;  /* 0x0000002300137c82 */ /* 0x000fe20008000000 */
[----:B------:R-:W-:Y:S01]  /*22b0*/  UMOV UR20, UR36 ;  /* 0x0000002400147c82 */ /* 0x000fe20008000000 */
[----:B------:R-:W-:Y:S01]  /*22c0*/  UMOV UR12, UR36 ;  /* 0x00000024000c7c82 */ /* 0x000fe20008000000 */
[----:B------:R-:W-:Y:S01]  /*22d0*/  UMOV UR9, UR17 ;  /* 0x0000001100097c82 */ /* 0x000fe20008000000 */
[----:B------:R-:W-:Y:S01]  /*22e0*/  UMOV UR10, UR18 ;  /* 0x00000012000a7c82 */ /* 0x000fe20008000000 */
[----:B------:R2:W-:Y:S01]  /*22f0*/  UTMALDG.3D.MULTICAST [UR16], [UR14], UR4, desc[UR32] ;  /* 0x000020100e0073b4 */ /* 0x0005e20008011804 */
[----:B------:R-:W-:-:S04]  /*2300*/  UIADD3 UR6, UPT, UPT, UR6, 0x1, URZ ;  /* 0x0000000106067890 */ /* 0x000fc8000fffe0ff */
[----:B------:R-:W-:Y:S01]  /*2310*/  UISETP.NE.AND UP0, UPT, UR6, UR13, UPT ;  /* 0x0000000d0600728c */ /* 0x000fe2000bf05270 */
[----:B------:R4:W-:Y:S01]  /*2320*/  UTMALDG.3D.MULTICAST [UR8], [UR22], UR5, desc[UR32] ;  /* 0x00002008160073b4 */ /* 0x0009e20008011805 */
[----:B--2---:R-:W-:-:S07]  /*2330*/  UMOV UR4, UR7 ;  /* 0x0000000700047c82 */ /* 0x004fce0008000000 */
[----:B----4-:R-:W-:Y:S05]  /*2340*/  BRA.U UP0, `(.L_x_39) ;  /* 0xfffffffd004c7547 */ /* 0x010fea000b83ffff */
.L_x_33:
[C---:B------:R-:W-:Y:S01]  /*2350*/  LEA R3, R11.reuse, UR21, 0x3 ;  /* 0x000000150b037c11 */ /* 0x040fe2000f8e18ff */
[----:B------:R-:W-:Y:S01]  /*2360*/  NOP ;  /* 0x0000000000007918 */ /* 0x000fe20000000000 */
[----:B-1----:R-:W-:Y:S02]  /*2370*/  SHF.L.U32 R0, R10, 0x1f, RZ ;  /* 0x0000001f0a007819 */ /* 0x002fe400000006ff */
[----:B------:R-:W-:Y:S02]  /*2380*/  LEA R5, R11, UR21, 0x4 ;  /* 0x000000150b057c11 */ /* 0x000fe4000f8e20ff */
[----:B---3--:R-:W1:Y:S02]  /*2390*/  SYNCS.PHASECHK.TRANS64.TRYWAIT P0, [R3+URZ+0xe0], R0 ;  /* 0x0000e000030075a7 */ /* 0x008e6400080011ff */
[----:B-1----:R-:W-:Y:S05]  /*23a0*/  @!P0 BRA `(.L_x_40) ;  /* 0x0000007800108947 */ /* 0x002fea0003800000 */
.L_x_147:
[----:B------:R-:W3:Y:S01]  /*23b0*/  LDS.128 R4, [R5+0x170] ;  /* 0x0001700005047984 */ /* 0x000ee20000000c00 */
[----:B------:R-:W-:Y:S01]  /*23c0*/  UISETP.GE.AND UP0, UPT, UR42, 0x1, UPT ;  /* 0x000000012a00788c */ /* 0x000fe2000bf06270 */
[----:B------:R-:W-:Y:S01]  /*23d0*/  @!PT LDS RZ, [RZ] ;  /* 0x00000000fffff984 */ /* 0x000fe20000000800 */
[----:B------:R-:W-:Y:S01]  /*23e0*/  @!PT LDS RZ, [RZ] ;  /* 0x00000000fffff984 */ /* 0x000fe20000000800 */
[----:B------:R-:W-:Y:S01]  /*23f0*/  @!PT LDS RZ, [RZ] ;  /* 0x00000000fffff984 */ /* 0x000fe20000000800 */
[----:B------:R-:W-:Y:S01]  /*2400*/  @!PT LDS RZ, [RZ] ;  /* 0x00000000fffff984 */ /* 0x000fe20000000800 */
[----:B------:R4:W-:Y:S06]  /*2410*/  MEMBAR.ALL.CTA ;  /* 0x0000000000007992 */ /* 0x0009ec0000008000 */
[----:B----4-:R-:W4:Y:S01]  /*2420*/  FENCE.VIEW.ASYNC.S ;  /* 0x00000000000073c6 */ /* 0x010f220000000000 */
[----:B---3--:R-:W-:-:S13]  /*2430*/  LOP3.LUT P0, RZ, R6, 0x1, RZ, 0xc0, !PT ;  /* 0x0000000106ff7812 */ /* 0x008fda000780c0ff */
[----:B----4-:R-:W-:Y:S01]  /*2440*/  VOTEU.ANY UP1, P0 ;  /* 0x0000000000ff7886 */ /* 0x010fe20000020100 */
[----:B------:R-:W-:-:S13]  /*2450*/  PLOP3.LUT P0, PT, PT, PT, UP1, 0x80, 0x8 ;  /* 0x000000000008781c */ /* 0x000fda0003f0f018 */
[----:B-1----:R-:W-:Y:S02]  /*2460*/  @P0 LOP3.LUT R0, R5, 0xffff, RZ, 0xc0, !PT ;  /* 0x0000ffff05000812 */ /* 0x002fe400078ec0ff */
[----:B------:R-:W-:Y:S02]  /*2470*/  @P0 MOV R2, R4 ;  /* 0x0000000400020202 */ /* 0x000fe40000000f00 */
[----:B------:R-:W-:Y:S01]  /*2480*/  @P0 R2UR UR5, R0 ;  /* 0x00000000000502ca */ /* 0x000fe200000e0000 */
[----:B------:R-:W-:Y:S01]  /*2490*/  VIADD R0, R3, 0xf0 ;  /* 0x000000f003007836 */ /* 0x000fe20000000000 */
[----:B------:R-:W-:Y:S02]  /*24a0*/  @P0 SHF.R.U32.HI R4, RZ, 0x10, R5 ;  /* 0x00000010ff040819 */ /* 0x000fe40000011605 */
[----:B------:R-:W-:Y:S02]  /*24b0*/  @P0 R2UR UR6, R2 ;  /* 0x00000000020602ca */ /* 0x000fe400000e0000 */
[----:B------:R-:W-:-:S02]  /*24c0*/  PRMT R0, RZ, 0x654, R0 ;  /* 0x00000654ff007816 */ /* 0x000fc40000000000 */
[----:B------:R-:W-:Y:S02]  /*24d0*/  @P0 R2UR UR4, R4 ;  /* 0x00000000040402ca */ /* 0x000fe400000e0000 */
[----:B------:R1:W-:Y:S03]  /*24e0*/  SYNCS.ARRIVE.TRANS64.RED.A1T0 RZ, [R0+URZ], RZ ;  /* 0x000000ff00ff79a7 */ /* 0x0003e600081004ff */
[----:B------:R-:W-:-:S04]  /*24f0*/  @UP1 UMOV UR39, UR5 ;  /* 0x0000000500271c82 */ /* 0x000fc80008000000 */
[----:B------:R-:W-:-:S04]  /*2500*/  @UP1 UMOV UR40, UR6 ;  /* 0x0000000600281c82 */ /* 0x000fc80008000000 */
[----:B------:R-:W-:Y:S01]  /*2510*/  @UP1 UMOV UR36, UR4 ;  /* 0x0000000400241c82 */ /* 0x000fe20008000000 */
[----:B------:R-:W-:Y:S05]  /*2520*/  BRA.U !UP0, `(.L_x_41) ;  /* 0x0000000108d47547 */ /* 0x000fea000b800000 */
[----:B------:R-:W2:Y:S01]  /*2530*/  LDCU.128 UR12, c[0x0][0xb10] ;  /* 0x00016200ff0c77ac */ /* 0x000ea20008000c00 */
[----:B------:R-:W3:Y:S01]  /*2540*/  LDCU UR22, c[0x0][0xb20] ;  /* 0x00016400ff1677ac */ /* 0x000ee20008000800 */
[----:B------:R-:W4:Y:S01]  /*2550*/  LDCU UR20, c[0x0][0xb0c] ;  /* 0x00016180ff1477ac */ /* 0x000f220008000800 */
[----:B------:R-:W1:Y:S01]  /*2560*/  LDCU.64 UR8, c[0x0][0xb28] ;  /* 0x00016500ff0877ac */ /* 0x000e620008000a00 */
[----:B------:R-:W-:Y:S02]  /*2570*/  UISETP.NE.AND UP3, UPT, UR42, 0x1, UPT ;  /* 0x000000012a00788c */ /* 0x000fe4000bf65270 */
[----:B--2---:R-:W-:Y:S02]  /*2580*/  UIMAD.WIDE.U32 UR10, UR41, UR15, URZ ;  /* 0x0000000f290a72a5 */ /* 0x004fe4000f8e00ff */
[----:B------:R-:W-:Y:S02]  /*2590*/  UIMAD.WIDE.U32 UR4, UR43, UR12, URZ ;  /* 0x0000000c2b0472a5 */ /* 0x000fe4000f8e00ff */
[----:B------:R-:W-:-:S02]  /*25a0*/  UISETP.NE.AND UP0, UPT, UR14, 0x1, UPT ;  /* 0x000000010e00788c */ /* 0x000fc4000bf05270 */
[----:B------:R-:W-:Y:S01]  /*25b0*/  UIMAD.WIDE.U32 UR18, UR39, UR15, URZ ;  /* 0x0000000f271272a5 */ /* 0x000fe2000f8e00ff */
[----:B------:R-:W-:Y:S02]  /*25c0*/  UMOV UR10, UR11 ;  /* 0x0000000b000a7c82 */ /* 0x000fe40008000000 */
[----:B------:R-:W-:Y:S01]  /*25d0*/  UMOV UR4, UR5 ;  /* 0x0000000500047c82 */ /* 0x000fe20008000000 */
[----:B---3--:R-:W-:Y:S02]  /*25e0*/  USHF.R.U32.HI UR10, URZ, UR22, UR10 ;  /* 0x00000016ff0a7299 */ /* 0x008fe4000801160a */
[----:B----4-:R-:W-:Y:S02]  /*25f0*/  UISETP.NE.AND UP2, UPT, UR20, 0x1, UPT ;  /* 0x000000011400788c */ /* 0x010fe4000bf45270 */
[----:B------:R-:W-:Y:S02]  /*2600*/  USHF.R.U32.HI UR4, URZ, UR13, UR4 ;  /* 0x0000000dff047299 */ /* 0x000fe40008011604 */
[----:B------:R-:W-:-:S02]  /*2610*/  USEL UR5, UR41, UR10, !UP0 ;  /* 0x0000000a29057287 */ /* 0x000fc4000c000000 */
[----:B------:R-:W-:Y:S02]  /*2620*/  USEL UR6, UR43, UR4, !UP2 ;  /* 0x000000042b067287 */ /* 0x000fe4000d000000 */
[----:B-1----:R-:W-:Y:S01]  /*2630*/  UIMAD.WIDE.U32 UR10, UR5, UR8, URZ ;  /* 0x00000008050a72a5 */ /* 0x002fe2000f8e00ff */
[----:B------:R-:W-:Y:S01]  /*2640*/  UMOV UR4, UR19 ;  /* 0x0000001300047c82 */ /* 0x000fe20008000000 */
[----:B------:R-:W-:Y:S02]  /*2650*/  UIMAD.WIDE.U32 UR16, UR40, UR12, URZ ;  /* 0x0000000c281072a5 */ /* 0x000fe4000f8e00ff */
[----:B------:R-:W-:-:S03]  /*2660*/  UIMAD.WIDE.U32 UR18, UR6, UR8, URZ ;  /* 0x00000008061272a5 */ /* 0x000fc6000f8e00ff */
[----:B------:R-:W-:Y:S01]  /*2670*/  UMOV UR10, UR11 ;  /* 0x0000000b000a7c82 */ /* 0x000fe20008000000 */
[----:B------:R-:W-:Y:S02]  /*2680*/  USHF.R.U32.HI UR4, URZ, UR22, UR4 ;  /* 0x00000016ff047299 */ /* 0x000fe40008011604 */
[----:B------:R-:W-:Y:S01]  /*2690*/  @UP3 USHF.R.U32.HI UR5, URZ, UR9, UR10 ;  /* 0x00000009ff053299 */ /* 0x000fe2000801160a */
[----:B------:R-:W-:Y:S01]  /*26a0*/  UMOV UR16, UR17 ;  /* 0x0000001100107c82 */ /* 0x000fe20008000000 */
[----:B------:R-:W-:Y:S01]  /*26b0*/  UMOV UR18, UR19 ;  /* 0x0000001300127c82 */ /* 0x000fe20008000000 */
[----:B------:R-:W-:Y:S02]  /*26c0*/  USHF.R.U32.HI UR13, URZ, UR13, UR16 ;  /* 0x0000000dff0d7299 */ /* 0x000fe40008011610 */
[----:B------:R-:W-:Y:S02]  /*26d0*/  USEL UR4, UR39, UR4, !UP0 ;  /* 0x0000000427047287 */ /* 0x000fe4000c000000 */
[----:B------:R-:W-:-:S02]  /*26e0*/  @UP3 USHF.R.U32.HI UR6, URZ, UR9, UR18 ;  /* 0x00000009ff063299 */ /* 0x000fc40008011612 */
[----:B------:R-:W-:Y:S02]  /*26f0*/  UIMAD UR10, UR42, UR5, URZ ;  /* 0x000000052a0a72a4 */ /* 0x000fe4000f8e02ff */
[----:B------:R-:W-:Y:S02]  /*2700*/  USEL UR5, UR40, UR13, !UP2 ;  /* 0x0000000d28057287 */ /* 0x000fe4000d000000 */
[----:B------:R-:W-:Y:S02]  /*2710*/  UIMAD UR12, UR42, UR6, URZ ;  /* 0x000000062a0c72a4 */ /* 0x000fe4000f8e02ff */
[----:B------:R-:W-:Y:S02]  /*2720*/  UISETP.GE.AND UP0, UPT, UR4, UR10, UPT ;  /* 0x0000000a0400728c */ /* 0x000fe4000bf06270 */
[----:B------:R-:W-:Y:S02]  /*2730*/  UIMAD.WIDE.U32 UR10, UR4, UR8, URZ ;  /* 0x00000008040a72a5 */ /* 0x000fe4000f8e00ff */
[----:B------:R-:W-:-:S02]  /*2740*/  UISETP.GE.OR UP0, UPT, UR5, UR12, UP0 ;  /* 0x0000000c0500728c */ /* 0x000fc40008706670 */
        /* <DEDUP_REMOVED lines=19> */
.L_x_41:
[----:B------:R-:W3:Y:S02]  /*2880*/  LDCU UR4, c[0x0][0xb30] ;  /* 0x00016600ff0477ac */ /* 0x000ee40008000800 */
[----:B---3--:R-:W-:-:S09]  /*2890*/  UISETP.NE.AND UP0, UPT, UR4, 0x1, UPT ;  /* 0x000000010400788c */ /* 0x008fd2000bf05270 */
[----:B------:R-:W-:Y:S05]  /*28a0*/  BRA.U UP0, `(.L_x_42) ;  /* 0x0000000100447547 */ /* 0x000fea000b800000 */
[----:B------:R-:W3:Y:S01]  /*28b0*/  LDCU.128 UR12, c[0x0][0xb10] ;  /* 0x00016200ff0c77ac */ /* 0x000ee20008000c00 */
[----:B------:R-:W4:Y:S01]  /*28c0*/  LDCU UR10, c[0x0][0xb0c] ;  /* 0x00016180ff0a77ac */ /* 0x000f220008000800 */
[----:B------:R-:W1:Y:S01]  /*28d0*/  LDCU UR6, c[0x0][0xb20] ;  /* 0x00016400ff0677ac */ /* 0x000e620008000800 */
[----:B---3--:R-:W-:Y:S02]  /*28e0*/  UIMAD.WIDE.U32 UR8, UR40, UR12, URZ ;  /* 0x0000000c280872a5 */ /* 0x008fe4000f8e00ff */
[----:B------:R-:W-:Y:S02]  /*28f0*/  UIMAD.WIDE.U32 UR4, UR39, UR15, URZ ;  /* 0x0000000f270472a5 */ /* 0x000fe4000f8e00ff */
[----:B----4-:R-:W-:Y:S02]  /*2900*/  UISETP.NE.AND UP2, UPT, UR10, 0x1, UPT ;  /* 0x000000010a00788c */ /* 0x010fe4000bf45270 */
[----:B------:R-:W-:Y:S01]  /*2910*/  UISETP.NE.AND UP0, UPT, UR14, 0x1, UPT ;  /* 0x000000010e00788c */ /* 0x000fe2000bf05270 */
[----:B------:R-:W-:-:S02]  /*2920*/  UMOV UR8, UR9 ;  /* 0x0000000900087c82 */ /* 0x000fc40008000000 */
[----:B------:R-:W-:Y:S01]  /*2930*/  UMOV UR4, UR5 ;  /* 0x0000000500047c82 */ /* 0x000fe20008000000 */
[----:B------:R-:W-:Y:S02]  /*2940*/  USHF.R.U32.HI UR13, URZ, UR13, UR8 ;  /* 0x0000000dff0d7299 */ /* 0x000fe40008011608 */
[----:B-1----:R-:W-:Y:S02]  /*2950*/  USHF.R.U32.HI UR4, URZ, UR6, UR4 ;  /* 0x00000006ff047299 */ /* 0x002fe40008011604 */
[----:B------:R-:W-:Y:S02]  /*2960*/  USEL UR5, UR40, UR13, !UP2 ;  /* 0x0000000d28057287 */ /* 0x000fe4000d000000 */
[----:B------:R-:W-:-:S04]  /*2970*/  USEL UR4, UR39, UR4, !UP0 ;  /* 0x0000000427047287 */ /* 0x000fc8000c000000 */
[----:B------:R-:W-:Y:S02]  /*2980*/  UIADD3 UR6, UPT, UPT, UR5, -UR4, URZ ;  /* 0x8000000405067290 */ /* 0x000fe4000fffe0ff */
[----:B------:R-:W-:Y:S02]  /*2990*/  UIADD3 UR4, UPT, UPT, -UR5, UR4, URZ ;  /* 0x0000000405047290 */ /* 0x000fe4000fffe1ff */
[----:B------:R-:W-:Y:S02]  /*29a0*/  UIMAD UR39, UR6, UR14, UR39 ;  /* 0x0000000e062772a4 */ /* 0x000fe4000f8e0227 */
[----:B------:R-:W-:-:S12]  /*29b0*/  UIMAD UR40, UR4, UR10, UR40 ;  /* 0x0000000a042872a4 */ /* 0x000fd8000f8e0228 */
.L_x_42:
[----:B------:R-:W-:Y:S01]  /*29c0*/  VIADD R11, R11, 0x1 ;  /* 0x000000010b0b7836 */ /* 0x000fe20000000000 */
[----:B------:R-:W-:Y:S02]  /*29d0*/  R2UR UR5, R88 ;  /* 0x00000000580572ca */ /* 0x000fe400000e0000 */
[----:B------:R-:W-:Y:S02]  /*29e0*/  R2UR UR4, R87 ;  /* 0x00000000570472ca */ /* 0x000fe400000e0000 */
[C---:B------:R-:W-:Y:S02]  /*29f0*/  ISETP.NE.AND P0, PT, R11.reuse, 0x2, PT ;  /* 0x000000020b00780c */ /* 0x040fe40003f05270 */
[----:B------:R-:W-:Y:S02]  /*2a00*/  PLOP3.LUT P1, PT, PT, PT, PT, 0x80, 0x8 ;  /* 0x000000000008781c */ /* 0x000fe40003f2f070 */
[----:B------:R-:W-:Y:S02]  /*2a10*/  SEL R3, RZ, 0x1, P0 ;  /* 0x00000001ff037807 */ /* 0x000fe40000000000 */
[----:B------:R-:W-:-:S02]  /*2a20*/  SEL R11, R11, RZ, P0 ;  /* 0x000000ff0b0b7207 */ /* 0x000fc40000000000 */
[----:B------:R-:W-:Y:S01]  /*2a30*/  LOP3.LUT R10, R10, R3, RZ, 0x3c, !PT ;  /* 0x000000030a0a7212 */ /* 0x000fe200078e3cff */
[----:B------:R-:W-:Y:S02]  /*2a40*/  UIADD3 UR16, UPT, UPT, UR40, UR5, URZ ;  /* 0x0000000528107290 */ /* 0x000fe4000fffe0ff */
[----:B------:R-:W-:Y:S01]  /*2a50*/  UIADD3 UR20, UPT, UPT, UR39, UR4, URZ ;  /* 0x0000000427147290 */ /* 0x000fe2000fffe0ff */
[----:B------:R-:W-:Y:S11]  /*2a60*/  BRA.U UP1, `(.L_x_43) ;  /* 0xfffffff101447547 */ /* 0x000ff6000b83ffff */
[----:B------:R-:W-:Y:S01]  /*2a70*/  UIADD3 UR21, UPT, UPT, UR21, 0x48, URZ ;  /* 0x0000004815157890 */ /* 0x000fe2000fffe0ff */
[----:B------:R-:W-:-:S03]  /*2a80*/  SHF.L.U32 R3, R12, 0x1f, RZ ;  /* 0x0000001f0c037819 */ /* 0x000fc600000006ff */
[----:B------:R-:W-:-:S09]  /*2a90*/  ULEA UR4, UR7, UR21, 0x3 ;  /* 0x0000001507047291 */ /* 0x000fd2000f8e18ff */
[----:B------:R-:W3:Y:S02]  /*2aa0*/  SYNCS.PHASECHK.TRANS64.TRYWAIT P0, [UR4], R3 ;  /* 0x00000003ff0075a7 */ /* 0x000ee40008001104 */
[----:B---3--:R-:W-:Y:S05]  /*2ab0*/  @!P0 BRA `(.L_x_44) ;  /* 0x0000007000608947 */ /* 0x008fea0003800000 */
.L_x_149:
[----:B------:R-:W-:-:S04]  /*2ac0*/  UIADD3 UR4, UPT, UPT, UR7, 0x1, URZ ;  /* 0x0000000107047890 */ /* 0x000fc8000fffe0ff */
[----:B------:R-:W-:-:S04]  /*2ad0*/  UISETP.NE.AND UP0, UPT, UR4, 0x9, UPT ;  /* 0x000000090400788c */ /* 0x000fc8000bf05270 */
[----:B------:R-:W-:Y:S02]  /*2ae0*/  USEL UR6, URZ, 0x1, UP0 ;  /* 0x00000001ff067887 */ /* 0x000fe40008000000 */
[----:B------:R-:W-:-:S04]  /*2af0*/  USEL UR4, UR4, URZ, UP0 ;  /* 0x000000ff04047287 */ /* 0x000fc80008000000 */
[----:B------:R-:W-:Y:S01]  /*2b00*/  ULEA UR5, UR4, UR21, 0x3 ;  /* 0x0000001504057291 */ /* 0x000fe2000f8e18ff */
[----:B------:R-:W-:-:S04]  /*2b10*/  LOP3.LUT R2, R12, UR6, RZ, 0x3c, !PT ;  /* 0x000000060c027c12 */ /* 0x000fc8000f8e3cff */
[----:B-1----:R-:W-:-:S04]  /*2b20*/  SHF.L.U32 R3, R2, 0x1f, RZ ;  /* 0x0000001f02037819 */ /* 0x002fc800000006ff */
[----:B------:R-:W1:Y:S02]  /*2b30*/  SYNCS.PHASECHK.TRANS64.TRYWAIT P0, [UR5], R3 ;  /* 0x00000003ff0075a7 */ /* 0x000e640008001105 */
[----:B-1----:R-:W-:Y:S05]  /*2b40*/  @!P0 BRA `(.L_x_45) ;  /* 0x0000007000548947 */ /* 0x002fea0003800000 */
.L_x_151:
        /* <DEDUP_REMOVED lines=9> */
.L_x_153:
        /* <DEDUP_REMOVED lines=9> */
.L_x_155:
        /* <DEDUP_REMOVED lines=9> */
.L_x_157:
        /* <DEDUP_REMOVED lines=9> */
.L_x_159:
        /* <DEDUP_REMOVED lines=9> */
.L_x_161:
        /* <DEDUP_REMOVED lines=9> */
.L_x_163:
[----:B------:R-:W-:-:S04]  /*2eb0*/  UIADD3 UR4, UPT, UPT, UR4, 0x1, URZ ;  /* 0x0000000104047890 */ /* 0x000fc8000fffe0ff */
[----:B------:R-:W-:-:S04]  /*2ec0*/  UISETP.NE.AND UP0, UPT, UR4, 0x9, UPT ;  /* 0x000000090400788c */ /* 0x000fc8000bf05270 */
[----:B------:R-:W-:Y:S02]  /*2ed0*/  USEL UR5, URZ, 0x1, UP0 ;  /* 0x00000001ff057887 */ /* 0x000fe40008000000 */
[----:B------:R-:W-:-:S04]  /*2ee0*/  USEL UR4, UR4, URZ, UP0 ;  /* 0x000000ff04047287 */ /* 0x000fc80008000000 */
[----:B------:R-:W-:Y:S01]  /*2ef0*/  ULEA UR4, UR4, UR21, 0x3 ;  /* 0x0000001504047291 */ /* 0x000fe2000f8e18ff */
[----:B-1----:R-:W-:-:S04]  /*2f00*/  LOP3.LUT R3, R2, UR5, RZ, 0x3c, !PT ;  /* 0x0000000502037c12 */ /* 0x002fc8000f8e3cff */
[----:B------:R-:W-:Y:S01]  /*2f10*/  SHF.L.U32 R3, R3, 0x1f, RZ ;  /* 0x0000001f03037819 */ /* 0x000fe200000006ff */
[----:B------:R-:W-:-:S07]  /*2f20*/  IMAD.U32 R0, RZ, RZ, UR4 ;  /* 0x00000004ff007e24 */ /* 0x000fce000f8e00ff */
.L_x_52:
[----:B-1----:R1:W3:Y:S02]  /*2f30*/  SYNCS.PHASECHK.TRANS64.TRYWAIT P0, [R0+URZ], R3 ;  /* 0x00000003000075a7 */ /* 0x0022e400080011ff */
[----:B---3--:R-:W-:Y:S05]  /*2f40*/  @!P0 NANOSLEEP.SYNCS 0x989680 ;  /* 0x009896800000895d */ /* 0x008fea0003900000 */
[----:B------:R-:W3:Y:S02]  /*2f50*/  @!P0 SYNCS.PHASECHK.TRANS64 P0, [R0+URZ], R3 ;  /* 0x00000003000085a7 */ /* 0x000ee400080010ff */
[----:B--23--:R-:W-:Y:S05]  /*2f60*/  @P0 EXIT ;  /* 0x000000000000094d */ /* 0x00cfea0003800000 */
[----:B------:R-:W-:Y:S05]  /*2f70*/  BRA `(.L_x_52) ;  /* 0xfffffffc00ec7947 */ /* 0x000fea000383ffff */
.L_x_23:
[----:B------:R-:W2:Y:S02]  /*2f80*/  S2UR UR4, SR_CgaCtaId ;  /* 0x00000000000479c3 */ /* 0x000ea40000008800 */
[----:B--2---:R-:W-:-:S04]  /*2f90*/  UISETP.NE.AND UP0, UPT, UR4, URZ, UPT ;  /* 0x000000ff0400728c */ /* 0x004fc8000bf05270 */
[----:B------:R-:W-:-:S09]  /*2fa0*/  UISETP.NE.OR UP0, UPT, UR17, 0x1, UP0 ;  /* 0x000000011100788c */ /* 0x000fd20008705670 */
[----:B------:R-:W-:Y:S05]  /*2fb0*/  BRA.U UP0, `(.L_x_53) ;  /* 0x00000005004c7547 */ /* 0x000fea000b800000 */
[----:B------:R-:W2:Y:S01]  /*2fc0*/  S2UR UR5, SR_CgaCtaId ;  /* 0x00000000000579c3 */ /* 0x000ea20000008800 */
[----:B------:R-:W-:Y:S01]  /*2fd0*/  UMOV UR4, 0x400 ;  /* 0x0000040000047882 */ /* 0x000fe20000000000 */
[----:B------:R-:W-:Y:S01]  /*2fe0*/  ISETP.GE.U32.AND P2, PT, R0, 0x8, PT ;  /* 0x000000080000780c */ /* 0x000fe20003f46070 */
[----:B------:R-:W-:Y:S01]  /*2ff0*/  IMAD.MOV.U32 R12, RZ, RZ, 0x1 ;  /* 0x00000001ff0c7424 */ /* 0x000fe200078e00ff */
[----:B------:R-:W-:Y:S02]  /*3000*/  CS2R R10, SRZ ;  /* 0x00000000000a7805 */ /* 0x000fe4000001ff00 */
[----:B------:R-:W-:Y:S01]  /*3010*/  CS2R R8, SRZ ;  /* 0x0000000000087805 */ /* 0x000fe2000001ff00 */
[----:B--2---:R-:W-:-:S03]  /*3020*/  ULEA UR6, UR5, UR4, 0x18 ;  /* 0x0000000405067291 */ /* 0x004fc6000f8ec0ff */
[----:B------:R-:W-:-:S09]  /*3030*/  UMOV UR5, URZ ;  /* 0x000000ff00057c82 */ /* 0x000fd20008000000 */
.L_x_57:
[----:B------:R-:W-:Y:S02]  /*3040*/  LEA R2, R8, UR6, 0x3 ;  /* 0x0000000608027c11 */ /* 0x000fe4000f8e18ff */
[----:B------:R-:W-:-:S03]  /*3050*/  SHF.L.U32 R5, R9, 0x1f, RZ ;  /* 0x0000001f09057819 */ /* 0x000fc600000006ff */
[----:B------:R-:W-:Y:S01]  /*3060*/  VIADD R4, R2, 0x150 ;  /* 0x0000015002047836 */ /* 0x000fe20000000000 */
[----:B------:R-:W2:Y:S02]  /*3070*/  SYNCS.PHASECHK.TRANS64.TRYWAIT P0, [R2+URZ+0x140], R5 ;  /* 0x00014005020075a7 */ /* 0x000ea400080011ff */
[----:B--2---:R-:W-:Y:S05]  /*3080*/  @!P0 BRA `(.L_x_54) ;  /* 0x0000006c00ac8947 */ /* 0x004fea0003800000 */
.L_x_164:
[----:B------:R-:W-:Y:S01]  /*3090*/  ULEA UR4, UR5, UR6, 0x3 ;  /* 0x0000000605047291 */ /* 0x000fe2000f8e18ff */
[----:B------:R-:W-:Y:S02]  /*30a0*/  PRMT R4, RZ, 0x654, R4 ;  /* 0x00000654ff047816 */ /* 0x000fe40000000004 */
[----:B--2---:R-:W-:Y:S01]  /*30b0*/  SHF.L.U32 R5, R12, 0x1f, RZ ;  /* 0x0000001f0c057819 */ /* 0x004fe200000006ff */
[----:B------:R-:W-:Y:S01]  /*30c0*/  UIADD3 UR7, UPT, UPT, UR4, 0xe0, URZ ;  /* 0x000000e004077890 */ /* 0x000fe2000fffe0ff */
[----:B------:R2:W-:Y:S05]  /*30d0*/  SYNCS.ARRIVE.TRANS64.RED.A1T0 RZ, [R4+URZ], RZ ;  /* 0x000000ff04ff79a7 */ /* 0x0005ea00081004ff */
[----:B------:R-:W-:Y:S01]  /*30e0*/  IMAD.U32 R7, RZ, RZ, UR7 ;  /* 0x00000007ff077e24 */ /* 0x000fe2000f8e00ff */
[----:B------:R-:W3:Y:S04]  /*30f0*/  SYNCS.PHASECHK.TRANS64.TRYWAIT P0, [UR4+0xf0], R5 ;  /* 0x0000f005ff0075a7 */ /* 0x000ee80008001104 */
[----:B------:R-:W-:Y:S01]  /*3100*/  PRMT R6, R0, 0x654, R7 ;  /* 0x0000065400067816 */ /* 0x000fe20000000007 */
[----:B--2---:R-:W-:Y:S01]  /*3110*/  @!P2 IMAD.MOV.U32 R4, RZ, RZ, 0x10 ;  /* 0x00000010ff04a424 */ /* 0x004fe200078e00ff */
[----:B---3--:R-:W-:Y:S06]  /*3120*/  @!P0 BRA `(.L_x_55) ;  /* 0x0000006c00988947 */ /* 0x008fec0003800000 */
.L_x_166:
[----:B------:R-:W-:Y:S01]  /*3130*/  ULEA UR8, UR5, UR6, 0x4 ;  /* 0x0000000605087291 */ /* 0x000fe2000f8e20ff */
[----:B------:R-:W-:Y:S01]  /*3140*/  SEL R3, R6, R3, !P2 ;  /* 0x0000000306037207 */ /* 0x000fe20005000000 */
[----:B------:R-:W-:Y:S01]  /*3150*/  UIADD3 UR9, UPT, UPT, UR4, 0xe0, URZ ;  /* 0x000000e004097890 */ /* 0x000fe2000fffe0ff */
[----:B--2---:R-:W-:Y:S01]  /*3160*/  LEA R2, R11, UR6, 0x3 ;  /* 0x000000060b027c11 */ /* 0x004fe2000f8e18ff */
[----:B------:R-:W-:Y:S01]  /*3170*/  UIADD3 UR8, UPT, UPT, UR8, 0x170, URZ ;  /* 0x0000017008087890 */ /* 0x000fe2000fffe0ff */
[----:B------:R-:W-:Y:S01]  /*3180*/  SHF.L.U32 R5, R10, 0x1f, RZ ;  /* 0x0000001f0a057819 */ /* 0x000fe200000006ff */
[----:B------:R2:W-:Y:S01]  /*3190*/  @!P2 SYNCS.ARRIVE.TRANS64.RED RZ, [R3+URZ], R4 ;  /* 0x0000000403ffa9a7 */ /* 0x0005e200080004ff */
[----:B------:R-:W-:Y:S01]  /*31a0*/  UIADD3 UR4, UPT, UPT, UR5, 0x1, URZ ;  /* 0x0000000105047890 */ /* 0x000fe2000fffe0ff */
[----:B------:R-:W-:-:S03]  /*31b0*/  VIADD R8, R8, 0x1 ;  /* 0x0000000108087836 */ /* 0x000fc60000000000 */
[----:B------:R-:W-:Y:S02]  /*31c0*/  UISETP.NE.AND UP0, UPT, UR4, 0x2, UPT ;  /* 0x000000020400788c */ /* 0x000fe4000bf05270 */
[----:B------:R-:W-:Y:S06]  /*31d0*/  UGETNEXTWORKID.BROADCAST [UR8], [UR9] ;  /* 0x00000000080073ca */ /* 0x000fec0008000100 */
[----:B------:R-:W-:Y:S01]  /*31e0*/  USEL UR7, URZ, 0x1, UP0 ;  /* 0x00000001ff077887 */ /* 0x000fe20008000000 */
[----:B------:R-:W-:Y:S01]  /*31f0*/  ISETP.NE.AND P0, PT, R8, 0x2, PT ;  /* 0x000000020800780c */ /* 0x000fe20003f05270 */
[----:B------:R-:W-:Y:S01]  /*3200*/  USEL UR5, UR4, URZ, UP0 ;  /* 0x000000ff04057287 */ /* 0x000fe20008000000 */
[----:B------:R-:W3:Y:S03]  /*3210*/  SYNCS.PHASECHK.TRANS64.TRYWAIT P1, [R2+URZ+0xe0], R5 ;  /* 0x0000e005020075a7 */ /* 0x000ee600080211ff */
[----:B------:R-:W-:Y:S01]  /*3220*/  LOP3.LUT R12, R12, UR7, RZ, 0x3c, !PT ;  /* 0x000000070c0c7c12 */ /* 0x000fe2000f8e3cff */
[----:B--23--:R-:W-:Y:S07]  /*3230*/  @!P1 BRA `(.L_x_56) ;  /* 0x0000006c006c9947 */ /* 0x00cfee0003800000 */
.L_x_167:
[C---:B------:R-:W-:Y:S01]  /*3240*/  LEA R4, R11.reuse, UR6, 0x4 ;  /* 0x000000060b047c11 */ /* 0x040fe2000f8e20ff */
[----:B--2---:R-:W-:Y:S01]  /*3250*/  VIADD R2, R2, 0xf0 ;  /* 0x000000f002027836 */ /* 0x004fe20000000000 */
[----:B------:R-:W-:Y:S01]  /*3260*/  SEL R8, R8, RZ, P0 ;  /* 0x000000ff08087207 */ /* 0x000fe20000000000 */
[----:B------:R-:W-:-:S03]  /*3270*/  VIADD R11, R11, 0x1 ;  /* 0x000000010b0b7836 */ /* 0x000fc60000000000 */
[----:B------:R-:W2:Y:S01]  /*3280*/  LDS.128 R4, [R4+0x170] ;  /* 0x0001700004047984 */ /* 0x000ea20000000c00 */
[----:B------:R-:W-:Y:S02]  /*3290*/  PRMT R2, RZ, 0x654, R2 ;  /* 0x00000654ff027816 */ /* 0x000fe40000000002 */
[C---:B------:R-:W-:Y:S01]  /*32a0*/  ISETP.NE.AND P1, PT, R11.reuse, 0x2, PT ;  /* 0x000000020b00780c */ /* 0x040fe20003f25270 */
[----:B------:R-:W-:Y:S01]  /*32b0*/  @!PT LDS RZ, [RZ] ;  /* 0x00000000fffff984 */ /* 0x000fe20000000800 */
[----:B------:R-:W-:Y:S01]  /*32c0*/  @!PT LDS RZ, [RZ] ;  /* 0x00000000fffff984 */ /* 0x000fe20000000800 */
[----:B------:R-:W-:Y:S01]  /*32d0*/  @!PT LDS RZ, [RZ] ;  /* 0x00000000fffff984 */ /* 0x000fe20000000800 */
[----:B------:R-:W-:Y:S01]  /*32e0*/  @!PT LDS RZ, [RZ] ;  /* 0x00000000fffff984 */ /* 0x000fe20000000800 */
[----:B------:R3:W-:Y:S06]  /*32f0*/  MEMBAR.ALL.CTA ;  /* 0x0000000000007992 */ /* 0x0007ec0000008000 */
[----:B---3--:R-:W3:Y:S01]  /*3300*/  FENCE.VIEW.ASYNC.S ;  /* 0x00000000000073c6 */ /* 0x008ee20000000000 */
[----:B------:R-:W-:Y:S01]  /*3310*/  SEL R11, R11, RZ, P1 ;  /* 0x000000ff0b0b7207 */ /* 0x000fe20000800000 */
[----:B---3--:R3:W-:Y:S01]  /*3320*/  SYNCS.ARRIVE.TRANS64.RED.A1T0 RZ, [R2+URZ], RZ ;  /* 0x000000ff02ff79a7 */ /* 0x0087e200081004ff */
[----:B--2---:R-:W-:-:S02]  /*3330*/  LOP3.LUT P3, RZ, R6, 0x1, RZ, 0xc0, !PT ;  /* 0x0000000106ff7812 */ /* 0x004fc4000786c0ff */
[----:B------:R-:W-:-:S04]  /*3340*/  SEL R5, RZ, 0x1, P1 ;  /* 0x00000001ff057807 */ /* 0x000fc80000800000 */
[----:B------:R-:W-:Y:S02]  /*3350*/  LOP3.LUT R10, R10, R5, RZ, 0x3c, !PT ;  /* 0x000000050a0a7212 */ /* 0x000fe400078e3cff */
[----:B---3--:R-:W-:-:S04]  /*3360*/  SEL R2, RZ, 0x1, P0 ;  /* 0x00000001ff027807 */ /* 0x008fc80000000000 */
[----:B------:R-:W-:Y:S01]  /*3370*/  LOP3.LUT R9, R9, R2, RZ, 0x3c, !PT ;  /* 0x0000000209097212 */ /* 0x000fe200078e3cff */
[----:B------:R-:W-:Y:S06]  /*3380*/  @P3 BRA `(.L_x_57) ;  /* 0xfffffffc002c3947 */ /* 0x000fec000383ffff */
[----:B------:R-:W-:Y:S01]  /*3390*/  ULEA UR4, UR5, UR6, 0x3 ;  /* 0x0000000605047291 */ /* 0x000fe2000f8e18ff */
[----:B------:R-:W-:-:S08]  /*33a0*/  SHF.L.U32 R3, R12, 0x1f, RZ ;  /* 0x0000001f0c037819 */ /* 0x000fd000000006ff */
[----:B------:R-:W2:Y:S02]  /*33b0*/  SYNCS.PHASECHK.TRANS64 P0, [UR4+0xf0], R3 ;  /* 0x0000f003ff0075a7 */ /* 0x000ea40008001004 */
[----:B--2---:R-:W-:Y:S05]  /*33c0*/  @P0 BRA `(.L_x_58) ;  /* 0x0000000000080947 */ /* 0x004fea0003800000 */
[----:B------:R-:W2:Y:S02]  /*33d0*/  SYNCS.PHASECHK.TRANS64.TRYWAIT P0, [UR4+0xf0], R3 ;  /* 0x0000f003ff0075a7 */ /* 0x000ea40008001104 */
[----:B--2---:R-:W-:Y:S05]  /*33e0*/  @!P0 BRA `(.L_x_59) ;  /* 0x0000006c00148947 */ /* 0x004fea0003800000 */
.L_x_58:
[----:B------:R-:W-:-:S04]  /*33f0*/  UIADD3 UR7, UPT, UPT, UR5, 0x1, URZ ;  /* 0x0000000105077890 */ /* 0x000fc8000fffe0ff */
[----:B------:R-:W-:-:S04]  /*3400*/  UISETP.NE.AND UP0, UPT, UR7, 0x2, UPT ;  /* 0x000000020700788c */ /* 0x000fc8000bf05270 */
[----:B------:R-:W-:Y:S02]  /*3410*/  USEL UR8, URZ, 0x1, UP0 ;  /* 0x00000001ff087887 */ /* 0x000fe40008000000 */
[----:B------:R-:W-:-:S04]  /*3420*/  USEL UR7, UR7, URZ, UP0 ;  /* 0x000000ff07077287 */ /* 0x000fc80008000000 */
[----:B------:R-:W-:Y:S01]  /*3430*/  ULEA UR7, UR7, UR6, 0x3 ;  /* 0x0000000607077291 */ /* 0x000fe2000f8e18ff */
[----:B--2---:R-:W-:-:S04]  /*3440*/  LOP3.LUT R3, R12, UR8, RZ, 0x3c, !PT ;  /* 0x000000080c037c12 */ /* 0x004fc8000f8e3cff */
[----:B------:R-:W-:-:S04]  /*3450*/  SHF.L.U32 R0, R3, 0x1f, RZ ;  /* 0x0000001f03007819 */ /* 0x000fc800000006ff */
[----:B------:R-:W2:Y:S02]  /*3460*/  SYNCS.PHASECHK.TRANS64 P0, [UR7+0xf0], R0 ;  /* 0x0000f000ff0075a7 */ /* 0x000ea40008001007 */
[----:B-12---:R-:W-:Y:S05]  /*3470*/  @P0 EXIT ;  /* 0x000000000000094d */ /* 0x006fea0003800000 */
[----:B------:R-:W-:Y:S02]  /*3480*/  SHF.L.U32 R3, R3, 0x1f, RZ ;  /* 0x0000001f03037819 */ /* 0x000fe400000006ff */
[----:B------:R-:W-:-:S07]  /*3490*/  MOV R0, UR7 ;  /* 0x0000000700007c02 */ /* 0x000fce0008000f00 */
.L_x_60:
[----:B-1----:R1:W2:Y:S02]  /*34a0*/  SYNCS.PHASECHK.TRANS64.TRYWAIT P0, [R0+URZ+0xf0], R3 ;  /* 0x0000f003000075a7 */ /* 0x0022a400080011ff */
[----:B--2---:R-:W-:Y:S05]  /*34b0*/  @!P0 NANOSLEEP.SYNCS 0x989680 ;  /* 0x009896800000895d */ /* 0x004fea0003900000 */
[----:B------:R-:W2:Y:S02]  /*34c0*/  @!P0 SYNCS.PHASECHK.TRANS64 P0, [R0+URZ+0xf0], R3 ;  /* 0x0000f003000085a7 */ /* 0x000ea400080010ff */
[----:B--2---:R-:W-:Y:S05]  /*34d0*/  @P0 EXIT ;  /* 0x000000000000094d */ /* 0x004fea0003800000 */
[----:B------:R-:W-:Y:S05]  /*34e0*/  BRA `(.L_x_60) ;  /* 0xfffffffc00ec7947 */ /* 0x000fea000383ffff */
.L_x_53:
[----:B------:R-:W-:Y:S05]  /*34f0*/  BRA.U UP6, `(.L_x_61) ;  /* 0x0000000d06a07547 */ /* 0x000fea000b800000 */
[----:B------:R-:W2:Y:S01]  /*3500*/  S2UR UR7, SR_CgaCtaId ;  /* 0x00000000000779c3 */ /* 0x000ea20000008800 */
[----:B------:R-:W-:Y:S01]  /*3510*/  UMOV UR4, 0x40 ;  /* 0x0000004000047882 */ /* 0x000fe20000000000 */
[----:B------:R-:W-:Y:S01]  /*3520*/  NOP ;  /* 0x0000000000007918 */ /* 0x000fe20000000000 */
[----:B------:R-:W-:Y:S01]  /*3530*/  UMOV UR6, 0x400 ;  /* 0x0000040000067882 */ /* 0x000fe20000000000 */
[----:B--2---:R-:W-:Y:S02]  /*3540*/  ULEA UR5, UR7, UR4, 0x18 ;  /* 0x0000000407057291 */ /* 0x004fe4000f8ec0ff */
[----:B------:R-:W-:-:S07]  /*3550*/  ULEA UR6, UR7, UR6, 0x18 ;  /* 0x0000000607067291 */ /* 0x000fce000f8ec0ff */
[----:B------:R-:W2:Y:S02]  /*3560*/  LDS.U8 R0, [UR5+0x1c] ;  /* 0x00001c05ff007984 */ /* 0x000ea40008000000 */
[----:B--2---:R-:W-:-:S13]  /*3570*/  ISETP.NE.AND P0, PT, R0, RZ, PT ;  /* 0x000000ff0000720c */ /* 0x004fda0003f05270 */
[----:B------:R-:W-:Y:S05]  /*3580*/  @P0 BRA `(.L_x_62) ;  /* 0x0000000000580947 */ /* 0x000fea0003800000 */
[----:B------:R-:W-:-:S13]  /*3590*/  ELECT P0, URZ, PT ;  /* 0x0000000000ff782f */ /* 0x000fda0003800000 */
[----:B------:R-:W-:Y:S05]  /*35a0*/  @!P0 BRA `(.L_x_63) ;  /* 0x0000000000608947 */ /* 0x000fea0003800000 */
[----:B------:R-:W-:Y:S01]  /*35b0*/  UMOV UR4, 0x10 ;  /* 0x0000001000047882 */ /* 0x000fe20000000000 */
[----:B------:R-:W-:Y:S01]  /*35c0*/  HFMA2 R0, -RZ, RZ, 0, 5.9604644775390625e-08 ;  /* 0x00000001ff007431 */ /* 0x000fe200000001ff */
[----:B------:R-:W-:-:S03]  /*35d0*/  MOV R3, 0xffff ;  /* 0x0000ffff00037802 */ /* 0x000fc60000000f00 */
[----:B------:R-:W-:Y:S04]  /*35e0*/  DEPBAR.LE SB2, 0x36 ;  /* 0x0000ad800000791a */ /* 0x000fe80000000000 */
[----:B------:R-:W2:Y:S02]  /*35f0*/  UTCATOMSWS.FIND_AND_SET.ALIGN UP0, UR4, UR4 ;  /* 0x00000004000475e3 */ /* 0x000ea40008000800 */
[----:B--2---:R-:W-:Y:S01]  /*3600*/  MOV R4, UR4 ;  /* 0x0000000400047c02 */ /* 0x004fe20008000f00 */
[----:B------:R-:W-:Y:S06]  /*3610*/  BRA.U UP0, `(.L_x_64) ;  /* 0x0000000100187547 */ /* 0x000fec000b800000 */
.L_x_65:
[----:B------:R-:W-:Y:S05]  /*3620*/  NANOSLEEP 0x64 ;  /* 0x000000640000795d */ /* 0x000fea0003800000 */
[----:B------:R-:W-:-:S05]  /*3630*/  UMOV UR4, 0x10 ;  /* 0x0000001000047882 */ /* 0x000fca0000000000 */
[----:B------:R-:W-:Y:S04]  /*3640*/  DEPBAR.LE SB2, 0x36 ;  /* 0x0000ad800000791a */ /* 0x000fe80000000000 */
[----:B------:R-:W2:Y:S02]  /*3650*/  UTCATOMSWS.FIND_AND_SET.ALIGN UP0, UR4, UR4 ;  /* 0x00000004000475e3 */ /* 0x000ea40008000800 */
[----:B--2---:R-:W-:Y:S01]  /*3660*/  MOV R4, UR4 ;  /* 0x0000000400047c02 */ /* 0x004fe20008000f00 */
[----:B------:R-:W-:Y:S05]  /*3670*/  BRA.U !UP0, `(.L_x_65) ;  /* 0xfffffffd08e87547 */ /* 0x000fea000b83ffff */
.L_x_64:
[-C--:B------:R-:W-:Y:S02]  /*3680*/  SHF.L.U32 R3, R3, R4.reuse, RZ ;  /* 0x0000000403037219 */ /* 0x080fe400000006ff */
[----:B------:R-:W-:Y:S01]  /*3690*/  SHF.L.U32 R0, R0, R4, RZ ;  /* 0x0000000400007219 */ /* 0x000fe200000006ff */
[----:B------:R-:W-:Y:S02]  /*36a0*/  IMAD.SHL.U32 R4, R4, 0x20, RZ ;  /* 0x0000002004047824 */ /* 0x000fe400078e00ff */
[----:B------:R2:W-:Y:S04]  /*36b0*/  ATOMS.OR RZ, [UR5+0x14], R3 ;  /* 0x00001403ffff798c */ /* 0x0005e8000b000005 */
[----:B------:R2:W-:Y:S04]  /*36c0*/  ATOMS.OR RZ, [UR5+0x18], R0 ;  /* 0x00001800ffff798c */ /* 0x0005e8000b000005 */
[----:B------:R2:W-:Y:S01]  /*36d0*/  STS [UR6+0x190], R4 ;  /* 0x00019004ff007988 */ /* 0x0005e20008000806 */
[----:B------:R-:W-:Y:S05]  /*36e0*/  BRA `(.L_x_63) ;  /* 0x0000000000107947 */ /* 0x000fea0003800000 */
.L_x_62:
[----:B------:R-:W-:Y:S02]  /*36f0*/  MOV R0, 0xffffffff ;  /* 0xffffffff00007802 */ /* 0x000fe40000000f00 */
[----:B------:R-:W-:-:S03]  /*3700*/  MOV R4, 0x3730 ;  /* 0x0000373000047802 */ /* 0x000fc60000000f00 */
[----:B------:R2:W-:Y:S04]  /*3710*/  STS [UR6+0x190], R0 ;  /* 0x00019000ff007988 */ /* 0x0005e80008000806 */
[----:B-12--5:R-:W-:Y:S05]  /*3720*/  CALL.REL.NOINC `($__internal_1_$__cuda_sm10x_tcgen05_guardrail_trap_phase_invalid_during_alloc) ;  /* 0x00000070005c7944 */ /* 0x026fea0003c00000 */
.L_x_63:
[----:B------:R-:W-:Y:S05]  /*3730*/  WARPSYNC.ALL ;  /* 0x0000000000007948 */ /* 0x000fea0003800000 */
[----:B------:R-:W3:Y:S01]  /*3740*/  S2UR UR4, SR_CgaCtaId ;  /* 0x00000000000479c3 */ /* 0x000ee20000008800 */
[----:B------:R-:W-:Y:S01]  /*3750*/  UMOV UR17, 0x400 ;  /* 0x0000040000117882 */ /* 0x000fe20000000000 */
[----:B------:R-:W-:-:S06]  /*3760*/  NOP ;  /* 0x0000000000007918 */ /* 0x000fcc0000000000 */
[----:B------:R-:W-:Y:S06]  /*3770*/  BAR.ARV 0x6, 0xa0 ;  /* 0x0182800000007b1d */ /* 0x000fec0000002000 */
[----:B------:R-:W4:Y:S01]  /*3780*/  LDCU UR5, c[0x0][0x38c] ;  /* 0x00007180ff0577ac */ /* 0x000f220008000800 */
[----:B------:R-:W-:Y:S01]  /*3790*/  LOP3.LUT R2, R2, 0xffff, RZ, 0xc0, !PT ;  /* 0x0000ffff02027812 */ /* 0x000fe200078ec0ff */
[----:B------:R-:W-:Y:S01]  /*37a0*/  IMAD.MOV.U32 R11, RZ, RZ, 0x1 ;  /* 0x00000001ff0b7424 */ /* 0x000fe200078e00ff */
[----:B------:R-:W-:Y:S01]  /*37b0*/  CS2R R8, SRZ ;  /* 0x0000000000087805 */ /* 0x000fe2000001ff00 */
[----:B------:R-:W1:Y:S01]  /*37c0*/  LDCU UR8, c[0x0][0x38c] ;  /* 0x00007180ff0877ac */ /* 0x000e620008000800 */
[----:B------:R-:W-:Y:S01]  /*37d0*/  R2UR UR19, R2 ;  /* 0x00000000021372ca */ /* 0x000fe200000e0000 */
[----:B------:R-:W-:Y:S01]  /*37e0*/  IMAD.MOV.U32 R10, RZ, RZ, RZ ;  /* 0x000000ffff0a7224 */ /* 0x000fe200078e00ff */
[----:B------:R-:W-:Y:S01]  /*37f0*/  UMOV UR22, URZ ;  /* 0x000000ff00167c82 */ /* 0x000fe20008000000 */
[----:B------:R-:W-:Y:S01]  /*3800*/  UMOV UR14, URZ ;  /* 0x000000ff000e7c82 */ /* 0x000fe20008000000 */
[----:B---3--:R-:W-:Y:S01]  /*3810*/  ULEA UR17, UR4, UR17, 0x18 ;  /* 0x0000001104117291 */ /* 0x008fe2000f8ec0ff */
[----:B------:R-:W-:Y:S01]  /*3820*/  UMOV UR26, 0x0 ;  /* 0x00000000001a7882 */ /* 0x000fe20000000000 */
[----:B------:R-:W-:-:S02]  /*3830*/  UMOV UR27, 0x4400010 ;  /* 0x04400010001b7882 */ /* 0x000fc40000000000 */
[----:B------:R-:W-:Y:S02]  /*3840*/  UIADD3 UR6, UPT, UPT, UR17, 0x8800, URZ ;  /* 0x0000880011067890 */ /* 0x000fe4000fffe0ff */
[----:B------:R-:W-:Y:S02]  /*3850*/  UIADD3 UR7, UPT, UPT, UR17, 0x11800, URZ ;  /* 0x0001180011077890 */ /* 0x000fe4000fffe0ff */
[----:B----4-:R-:W-:Y:S01]  /*3860*/  UIADD3 UR5, UPT, UPT, UR5, 0x1f, URZ ;  /* 0x0000001f05057890 */ /* 0x010fe2000fffe0ff */
[----:B--2---:R-:W2:Y:S01]  /*3870*/  LDS R0, [UR17+0x190] ;  /* 0x00019011ff007984 */ /* 0x004ea20008000800 */
[----:B------:R-:W-:Y:S02]  /*3880*/  USHF.R.U32.HI UR6, URZ, 0x4, UR6 ;  /* 0x00000004ff067899 */ /* 0x000fe40008011606 */
[----:B------:R-:W-:Y:S02]  /*3890*/  USHF.R.S32.HI UR4, URZ, 0x1f, UR5 ;  /* 0x0000001fff047899 */ /* 0x000fe40008011405 */
[----:B------:R-:W-:-:S02]  /*38a0*/  ULOP3.LUT UR6, UR6, 0x3fff, URZ, 0xc0, !UPT ;  /* 0x00003fff06067892 */ /* 0x000fc4000f8ec0ff */
[----:B------:R-:W-:Y:S02]  /*38b0*/  ULEA.HI UR4, UR4, UR5, URZ, 0x5 ;  /* 0x0000000504047291 */ /* 0x000fe4000f8f28ff */
[----:B------:R-:W-:Y:S02]  /*38c0*/  USHF.R.U32.HI UR5, URZ, 0x4, UR7 ;  /* 0x00000004ff057899 */ /* 0x000fe40008011607 */
[----:B------:R-:W-:Y:S02]  /*38d0*/  USHF.R.S32.HI UR28, URZ, 0x5, UR4 ;  /* 0x00000005ff1c7899 */ /* 0x000fe40008011404 */
[----:B------:R-:W-:Y:S02]  /*38e0*/  ULOP3.LUT UR5, UR5, 0x3fff, URZ, 0xc0, !UPT ;  /* 0x00003fff05057892 */ /* 0x000fe4000f8ec0ff */
[----:B------:R-:W-:Y:S02]  /*38f0*/  UISETP.LT.AND UP0, UPT, UR28, 0x1, UPT ;  /* 0x000000011c00788c */ /* 0x000fe4000bf01270 */
[----:B------:R-:W-:-:S02]  /*3900*/  ULOP3.LUT UR20, UR6, 0x10000, URZ, 0xfc, !UPT ;  /* 0x0001000006147892 */ /* 0x000fc4000f8efcff */
[----:B------:R-:W-:Y:S02]  /*3910*/  USEL UR29, UR28, 0x1, !UP0 ;  /* 0x000000011c1d7887 */ /* 0x000fe4000c000000 */
[----:B------:R-:W-:Y:S02]  /*3920*/  ULOP3.LUT UR21, UR5, 0x10000, URZ, 0xfc, !UPT ;  /* 0x0001000005157892 */ /* 0x000fe4000f8efcff */
[----:B------:R-:W-:Y:S02]  /*3930*/  UIADD3 UR29, UPT, UPT, -UR29, URZ, URZ ;  /* 0x000000ff1d1d7290 */ /* 0x000fe4000fffe1ff */
[----:B-1----:R-:W-:Y:S01]  /*3940*/  UISETP.GE.AND UP4, UPT, UR8, 0x1, UPT ;  /* 0x000000010800788c */ /* 0x002fe2000bf86270 */
[----:B------:R-:W-:Y:S01]  /*3950*/  UMOV UR24, 0x0 ;  /* 0x0000000000187882 */ /* 0x000fe20000000000 */
[----:B------:R-:W-:Y:S01]  /*3960*/  UMOV UR25, 0x4400010 ;  /* 0x0440001000197882 */ /* 0x000fe20000000000 */
[----:B--2---:R-:W-:-:S15]  /*3970*/  R2UR UR30, R0 ;  /* 0x00000000001e72ca */ /* 0x004fde00000e0000 */
.L_x_72:
[----:B------:R-:W-:Y:S02]  /*3980*/  LEA R0, R10, UR17, 0x3 ;  /* 0x000000110a007c11 */ /* 0x000fe4000f8e18ff */
[----:B------:R-:W-:Y:S02]  /*3990*/  SHF.L.U32 R5, R9, 0x1f, RZ ;  /* 0x0000001f09057819 */ /* 0x000fe400000006ff */
[----:B------:R-:W-:Y:S01]  /*39a0*/  PLOP3.LUT P0, PT, PT, PT, UP4, 0x80, 0x8 ;  /* 0x000000000008781c */ /* 0x000fe20003f0f048 */
[----:B------:R-:W-:Y:S01]  /*39b0*/  VIADD R3, R0, 0xf0 ;  /* 0x000000f000037836 */ /* 0x000fe20000000000 */
[----:B-1----:R-:W1:Y:S02]  /*39c0*/  SYNCS.PHASECHK.TRANS64.TRYWAIT P1, [R0+URZ+0xe0], R5 ;  /* 0x0000e005000075a7 */ /* 0x002e6400080211ff */
[----:B-1-3--:R-:W-:Y:S09]  /*39d0*/  @!P1 BRA `(.L_x_66) ;  /* 0x0000006400b09947 */ /* 0x00aff20003800000 */
.L_x_169:
[----:B------:R-:W-:Y:S01]  /*39e0*/  LEA R4, R10, UR17, 0x4 ;  /* 0x000000110a047c11 */ /* 0x000fe2000f8e20ff */
[----:B------:R-:W-:Y:S01]  /*39f0*/  @UP4 ULEA UR4, UR14, UR17, 0x3 ;  /* 0x000000110e044291 */ /* 0x000fe2000f8e18ff */
[----:B------:R-:W-:Y:S01]  /*3a00*/  PLOP3.LUT P2, PT, PT, PT, PT, 0x80, 0x8 ;  /* 0x000000000008781c */ /* 0x000fe20003f4f070 */
[----:B------:R-:W-:Y:S01]  /*3a10*/  ULEA UR23, UR22, UR17, 0x3 ;  /* 0x0000001116177291 */ /* 0x000fe2000f8e18ff */
[----:B------:R-:W-:Y:S02]  /*3a20*/  PRMT R3, RZ, 0x654, R3 ;  /* 0x00000654ff037816 */ /* 0x000fe40000000003 */
[----:B-1----:R-:W1:Y:S01]  /*3a30*/  LDS.128 R4, [R4+0x170] ;  /* 0x0001700004047984 */ /* 0x002e620000000c00 */
[----:B------:R-:W-:Y:S02]  /*3a40*/  @P0 SHF.L.U32 R2, R8, 0x1f, RZ ;  /* 0x0000001f08020819 */ /* 0x000fe400000006ff */
[----:B------:R-:W-:Y:S01]  /*3a50*/  SHF.L.U32 R0, R11, 0x1f, RZ ;  /* 0x0000001f0b007819 */ /* 0x000fe200000006ff */
[----:B------:R-:W-:Y:S01]  /*3a60*/  @!PT LDS RZ, [RZ] ;  /* 0x00000000fffff984 */ /* 0x000fe20000000800 */
[----:B------:R-:W-:Y:S01]  /*3a70*/  @!PT LDS RZ, [RZ] ;  /* 0x00000000fffff984 */ /* 0x000fe20000000800 */
[----:B------:R-:W-:Y:S01]  /*3a80*/  @!PT LDS RZ, [RZ] ;  /* 0x00000000fffff984 */ /* 0x000fe20000000800 */
[----:B------:R-:W-:Y:S01]  /*3a90*/  @!PT LDS RZ, [RZ] ;  /* 0x00000000fffff984 */ /* 0x000fe20000000800 */
[----:B------:R2:W-:Y:S06]  /*3aa0*/  MEMBAR.ALL.CTA ;  /* 0x0000000000007992 */ /* 0x0005ec0000008000 */
[----:B--2---:R-:W2:Y:S02]  /*3ab0*/  FENCE.VIEW.ASYNC.S ;  /* 0x00000000000073c6 */ /* 0x004ea40000000000 */
[----:B--2---:R2:W-:Y:S01]  /*3ac0*/  SYNCS.ARRIVE.TRANS64.RED.A1T0 RZ, [R3+URZ], RZ ;  /* 0x000000ff03ff79a7 */ /* 0x0045e200081004ff */
[----:B------:R2:W3:Y:S01]  /*3ad0*/  @P0 SYNCS.PHASECHK.TRANS64.TRYWAIT P2, [UR4], R2 ;  /* 0x00000002ff0005a7 */ /* 0x0004e20008041104 */
[----:B------:R-:W-:Y:S01]  /*3ae0*/  ULEA.HI UR4, UR22, UR22, URZ, 0x1 ;  /* 0x0000001616047291 */ /* 0x000fe2000f8f08ff */
[----:B-1----:R-:W-:-:S03]  /*3af0*/  LOP3.LUT P1, RZ, R6, 0x1, RZ, 0xc0, !PT ;  /* 0x0000000106ff7812 */ /* 0x002fc6000782c0ff */
[----:B------:R-:W-:Y:S02]  /*3b00*/  USHF.L.U32 UR18, UR4, 0x7, URZ ;  /* 0x0000000704127899 */ /* 0x000fe400080006ff */
[----:B------:R-:W-:Y:S02]  /*3b10*/  ULOP3.LUT UR4, UR4, 0xffe, URZ, 0xc0, !UPT ;  /* 0x00000ffe04047892 */ /* 0x000fe4000f8ec0ff */
[----:B------:R-:W-:Y:S02]  /*3b20*/  ULOP3.LUT UR18, UR18, 0xffffff00, URZ, 0xc0, !UPT ;  /* 0xffffff0012127892 */ /* 0x000fe4000f8ec0ff */
[----:B------:R-:W-:Y:S02]  /*3b30*/  UIADD3 UR4, UPT, UPT, -UR4, UR22, URZ ;  /* 0x0000001604047290 */ /* 0x000fe4000fffe1ff */
[----:B------:R-:W-:Y:S01]  /*3b40*/  UIADD3 UR18, UPT, UPT, UR30, UR18, URZ ;  /* 0x000000121e127290 */ /* 0x000fe2000fffe0ff */
[----:B------:R-:W1:Y:S03]  /*3b50*/  SYNCS.PHASECHK.TRANS64.TRYWAIT P0, [UR23+0x120], R0 ;  /* 0x00012000ff0075a7 */ /* 0x000e660008001117 */
[----:B------:R-:W-:Y:S01]  /*3b60*/  ULEA UR18, UR4, UR18, 0x14 ;  /* 0x0000001204127291 */ /* 0x000fe2000f8ea0ff */
[----:B-123--:R-:W-:Y:S11]  /*3b70*/  @!P0 BRA `(.L_x_67) ;  /* 0x00000064005c8947 */ /* 0x00eff60003800000 */
.L_x_171:
[----:B------:R-:W-:Y:S01]  /*3b80*/  IADD3 R10, PT, PT, R10, 0x1, RZ ;  /* 0x000000010a0a7810 */ /* 0x000fe20007ffe0ff */
[----:B------:R-:W-:Y:S06]  /*3b90*/  BRA.U !UP4, `(.L_x_68) ;  /* 0x000000010c987547 */ /* 0x000fec000b800000 */
[----:B------:R-:W-:Y:S01]  /*3ba0*/  UPLOP3.LUT UP2, UPT, UPT, UPT, UPT, 0x40, 0x4 ;  /* 0x000000000004789c */ /* 0x000fe20003f4e870 */
[----:B------:R-:W-:Y:S01]  /*3bb0*/  UMOV UR16, UR29 ;  /* 0x0000001d00107c82 */ /* 0x000fe20008000000 */
[----:B------:R-:W-:Y:S01]  /*3bc0*/  UMOV UR15, UR28 ;  /* 0x0000001c000f7c82 */ /* 0x000fe20008000000 */
[----:B------:R-:W-:-:S08]  /*3bd0*/  UMOV UR6, UR14 ;  /* 0x0000000e00067c82 */ /* 0x000fd00008000000 */
.L_x_71:
[----:B------:R-:W-:Y:S02]  /*3be0*/  UIADD3 UR16, UPT, UPT, UR16, 0x1, URZ ;  /* 0x0000000110107890 */ /* 0x000fe4000fffe0ff */
[----:B--2---:R-:W-:Y:S02]  /*3bf0*/  ULEA UR5, UR6, UR17, 0x3 ;  /* 0x0000001106057291 */ /* 0x004fe4000f8e18ff */
[----:B------:R-:W-:Y:S01]  /*3c00*/  UISETP.NE.AND UP3, UPT, UR16, URZ, UPT ;  /* 0x000000ff1000728c */ /* 0x000fe2000bf65270 */
[----:B---3--:R-:W-:Y:S10]  /*3c10*/  @P2 BRA `(.L_x_69) ;  /* 0x00000000000c2947 */ /* 0x008ff40003800000 */
[----:B-1----:R-:W-:Y:S04]  /*3c20*/  SHF.L.U32 R3, R8, 0x1f, RZ ;  /* 0x0000001f08037819 */ /* 0x002fe800000006ff */
[----:B------:R-:W1:Y:S02]  /*3c30*/  SYNCS.PHASECHK.TRANS64.TRYWAIT P0, [UR5], R3 ;  /* 0x00000003ff0075a7 */ /* 0x000e640008001105 */
[----:B-1----:R-:W-:Y:S05]  /*3c40*/  @!P0 BRA `(.L_x_70) ;  /* 0x0000006400408947 */ /* 0x002fea0003800000 */
.L_x_69:
[----:B------:R-:W-:Y:S01]  /*3c50*/  UISETP.NE.AND UP0, UPT, UR15, 0x1, UPT ;  /* 0x000000010f00788c */ /* 0x000fe2000bf05270 */
[----:B------:R-:W-:Y:S01]  /*3c60*/  PLOP3.LUT P2, PT, PT, PT, PT, 0x80, 0x8 ;  /* 0x000000000008781c */ /* 0x000fe20003f4f070 */
[----:B------:R-:W-:Y:S02]  /*3c70*/  UIADD3 UR4, UPT, UPT, UR6, 0x1, URZ ;  /* 0x0000000106047890 */ /* 0x000fe4000fffe0ff */
[----:B------:R-:W-:Y:S02]  /*3c80*/  ULEA UR12, UR6, UR21, 0xa ;  /* 0x00000015060c7291 */ /* 0x000fe4000f8e50ff */
[----:B------:R-:W-:Y:S01]  /*3c90*/  UISETP.NE.AND UP1, UPT, UR4, 0x9, UPT ;  /* 0x000000090400788c */ /* 0x000fe2000bf25270 */
[----:B------:R-:W-:Y:S01]  /*3ca0*/  PLOP3.LUT P0, PT, PT, PT, UP0, 0x80, 0x8 ;  /* 0x000000000008781c */ /* 0x000fe20003f0f008 */
[----:B------:R-:W-:Y:S02]  /*3cb0*/  UIADD3 UR10, UPT, UPT, UR12, 0x2, URZ ;  /* 0x000000020c0a7890 */ /* 0x000fe4000fffe0ff */
[----:B------:R-:W-:Y:S02]  /*3cc0*/  USEL UR7, URZ, 0x1, UP1 ;  /* 0x00000001ff077887 */ /* 0x000fe40008800000 */
[----:B------:R-:W-:Y:S02]  /*3cd0*/  USEL UR14, UR4, URZ, UP1 ;  /* 0x000000ff040e7287 */ /* 0x000fe40008800000 */
[----:B------:R-:W-:Y:S02]  /*3ce0*/  UIADD3 UR15, UPT, UPT, UR15, -0x1, URZ ;  /* 0xffffffff0f0f7890 */ /* 0x000fe4000fffe0ff */
[----:B------:R-:W-:Y:S01]  /*3cf0*/  @UP0 ULEA UR4, UR14, UR17, 0x3 ;  /* 0x000000110e040291 */ /* 0x000fe2000f8e18ff */
[----:B------:R-:W-:Y:S01]  /*3d00*/  LOP3.LUT R8, R8, UR7, RZ, 0x3c, !PT ;  /* 0x0000000708087c12 */ /* 0x000fe2000f8e3cff */
[----:B------:R-:W-:Y:S01]  /*3d10*/  UIADD3 UR7, UPT, UPT, UR5, 0x48, URZ ;  /* 0x0000004805077890 */ /* 0x000fe2000fffe0ff */
[----:B------:R-:W-:Y:S02]  /*3d20*/  UMOV UR13, 0x80004020 ;  /* 0x80004020000d7882 */ /* 0x000fe40000000000 */
[----:B-1----:R-:W-:Y:S01]  /*3d30*/  @P0 SHF.L.U32 R0, R8, 0x1f, RZ ;  /* 0x0000001f08000819 */ /* 0x002fe200000006ff */
[----:B------:R-:W-:Y:S01]  /*3d40*/  UMOV UR5, 0x80004020 ;  /* 0x8000402000057882 */ /* 0x000fe20000000000 */
[----:B------:R-:W-:Y:S01]  /*3d50*/  UMOV UR11, 0x80004020 ;  /* 0x80004020000b7882 */ /* 0x000fe20000000000 */
[----:B------:R-:W-:Y:S01]  /*3d60*/  UMOV UR9, 0x80004020 ;  /* 0x8000402000097882 */ /* 0x000fe20000000000 */
[----:B------:R2:W3:Y:S01]  /*3d70*/  @P0 SYNCS.PHASECHK.TRANS64.TRYWAIT P2, [UR4], R0 ;  /* 0x00000000ff0005a7 */ /* 0x0004e20008041104 */
[----:B------:R-:W-:Y:S03]  /*3d80*/  ULEA UR4, UR6, UR20, 0x8 ;  /* 0x0000001406047291 */ /* 0x000fe6000f8e40ff */
[----:B------:R-:W-:Y:S01]  /*3d90*/  UMOV UR6, UR14 ;  /* 0x0000000e00067c82 */ /* 0x000fe20008000000 */
[----:B------:R-:W-:Y:S05]  /*3da0*/  UIADD3 UR8, UPT, UPT, UR4, 0x2, URZ ;  /* 0x0000000204087890 */ /* 0x000fea000fffe0ff */
[----:B------:R2:W-:Y:S01]  /*3db0*/  UTCHMMA gdesc[UR4], gdesc[UR12], tmem[UR18], tmem[UR26], idesc[UR27], UP2 ;  /* 0x00ff1a0c040075ea */ /* 0x0005e20009000012 */
[----:B------:R-:W-:Y:S03]  /*3dc0*/  UPLOP3.LUT UP2, UPT, UPT, UPT, UPT, 0x80, 0x8 ;  /* 0x000000000008789c */ /* 0x000fe60003f4f070 */
[----:B------:R2:W-:Y:S01]  /*3dd0*/  UTCHMMA gdesc[UR8], gdesc[UR10], tmem[UR18], tmem[UR24], idesc[UR25], UPT ;  /* 0x00ff180a080075ea */ /* 0x0005e2000b800012 */
[----:B------:R2:W-:Y:S01]  /*3de0*/  UTCBAR.MULTICAST [UR7], URZ, UR19 ;  /* 0x000000ff070073e9 */ /* 0x0005e20008000813 */
[----:B------:R-:W-:Y:S06]  /*3df0*/  BRA.U UP3, `(.L_x_71) ;  /* 0xfffffffd03787547 */ /* 0x000fec000b83ffff */
.L_x_68:
[----:B--2---:R-:W-:Y:S01]  /*3e00*/  UIADD3 UR4, UPT, UPT, UR22, 0x1, URZ ;  /* 0x0000000116047890 */ /* 0x004fe2000fffe0ff */
[C---:B------:R-:W-:Y:S01]  /*3e10*/  ISETP.NE.AND P0, PT, R10.reuse, 0x2, PT ;  /* 0x000000020a00780c */ /* 0x040fe20003f05270 */
[----:B------:R-:W-:Y:S02]  /*3e20*/  UIADD3 UR5, UPT, UPT, UR23, 0x100, URZ ;  /* 0x0000010017057890 */ /* 0x000fe4000fffe0ff */
[----:B------:R-:W-:Y:S01]  /*3e30*/  UISETP.NE.AND UP0, UPT, UR4, 0x4, UPT ;  /* 0x000000040400788c */ /* 0x000fe2000bf05270 */
[----:B-1----:R-:W-:Y:S02]  /*3e40*/  SEL R0, RZ, 0x1, P0 ;  /* 0x00000001ff007807 */ /* 0x002fe40000000000 */
[----:B------:R-:W-:Y:S01]  /*3e50*/  SEL R10, R10, RZ, P0 ;  /* 0x000000ff0a0a7207 */ /* 0x000fe20000000000 */
[----:B------:R-:W-:Y:S01]  /*3e60*/  USEL UR6, URZ, 0x1, UP0 ;  /* 0x00000001ff067887 */ /* 0x000fe20008000000 */
[----:B------:R-:W-:Y:S01]  /*3e70*/  LOP3.LUT R9, R9, R0, RZ, 0x3c, !PT ;  /* 0x0000000009097212 */ /* 0x000fe200078e3cff */
[----:B------:R-:W-:Y:S01]  /*3e80*/  USEL UR22, UR4, URZ, UP0 ;  /* 0x000000ff04167287 */ /* 0x000fe20008000000 */
[----:B------:R1:W-:Y:S03]  /*3e90*/  UTCBAR [UR5], URZ ;  /* 0x000000ff050073e9 */ /* 0x0003e600080000ff */
[----:B------:R-:W-:Y:S01]  /*3ea0*/  LOP3.LUT R11, R11, UR6, RZ, 0x3c, !PT ;  /* 0x000000060b0b7c12 */ /* 0x000fe2000f8e3cff */
[----:B------:R-:W-:Y:S07]  /*3eb0*/  @P1 BRA `(.L_x_72) ;  /* 0xfffffff800b01947 */ /* 0x000fee000383ffff */
[----:B------:R-:W2:Y:S01]  /*3ec0*/  S2UR UR8, SR_CgaCtaId ;  /* 0x00000000000879c3 */ /* 0x000ea20000008800 */
[----:B------:R-:W-:Y:S01]  /*3ed0*/  ELECT P0, URZ, PT ;  /* 0x0000000000ff782f */ /* 0x000fe20003800000 */
[----:B------:R-:W-:Y:S01]  /*3ee0*/  IMAD.MOV.U32 R0, RZ, RZ, 0x1 ;  /* 0x00000001ff007424 */ /* 0x000fe200078e00ff */
[----:B------:R-:W-:Y:S01]  /*3ef0*/  UIADD3 UR17, UPT, UPT, UR17, 0x120, URZ ;  /* 0x0000012011117890 */ /* 0x000fe2000fffe0ff */
[----:B------:R-:W-:Y:S01]  /*3f00*/  SHF.L.U32 R3, R11, 0x1f, RZ ;  /* 0x0000001f0b037819 */ /* 0x000fe200000006ff */
[----:B------:R-:W-:-:S03]  /*3f10*/  UMOV UR4, 0x40 ;  /* 0x0000004000047882 */ /* 0x000fc60000000000 */
[----:B------:R-:W-:Y:S01]  /*3f20*/  UVIRTCOUNT.DEALLOC.SMPOOL 0x80 ;  /* 0x000000800000784c */ /* 0x000fe20000000000 */
[----:B--2---:R-:W-:Y:S02]  /*3f30*/  ULEA UR8, UR8, UR4, 0x18 ;  /* 0x0000000408087291 */ /* 0x004fe4000f8ec0ff */
[----:B------:R-:W-:-:S07]  /*3f40*/  ULEA UR4, UR22, UR17, 0x3 ;  /* 0x0000001116047291 */ /* 0x000fce000f8e18ff */
[----:B------:R2:W-:Y:S02]  /*3f50*/  @P0 STS.U8 [UR8+0x1c], R0 ;  /* 0x00001c00ff000988 */ /* 0x0005e40008000008 */
[----:B------:R-:W4:Y:S02]  /*3f60*/  SYNCS.PHASECHK.TRANS64.TRYWAIT P0, [UR4], R3 ;  /* 0x00000003ff0075a7 */ /* 0x000f240008001104 */
[----:B--2-4-:R-:W-:Y:S05]  /*3f70*/  @!P0 BRA `(.L_x_73) ;  /* 0x00000060008c8947 */ /* 0x014fea0003800000 */
.L_x_174:
[----:B------:R-:W-:-:S04]  /*3f80*/  UIADD3 UR4, UPT, UPT, UR22, 0x1, URZ ;  /* 0x0000000116047890 */ /* 0x000fc8000fffe0ff */
[----:B------:R-:W-:-:S04]  /*3f90*/  UISETP.NE.AND UP0, UPT, UR4, 0x4, UPT ;  /* 0x000000040400788c */ /* 0x000fc8000bf05270 */
[----:B------:R-:W-:Y:S02]  /*3fa0*/  USEL UR6, URZ, 0x1, UP0 ;  /* 0x00000001ff067887 */ /* 0x000fe40008000000 */
[----:B------:R-:W-:-:S04]  /*3fb0*/  USEL UR4, UR4, URZ, UP0 ;  /* 0x000000ff04047287 */ /* 0x000fc80008000000 */
[----:B-1----:R-:W-:Y:S01]  /*3fc0*/  ULEA UR5, UR4, UR17, 0x3 ;  /* 0x0000001104057291 */ /* 0x002fe2000f8e18ff */
[----:B------:R-:W-:-:S04]  /*3fd0*/  LOP3.LUT R2, R11, UR6, RZ, 0x3c, !PT ;  /* 0x000000060b027c12 */ /* 0x000fc8000f8e3cff */
[----:B--2---:R-:W-:-:S04]  /*3fe0*/  SHF.L.U32 R3, R2, 0x1f, RZ ;  /* 0x0000001f02037819 */ /* 0x004fc800000006ff */
[----:B------:R-:W1:Y:S02]  /*3ff0*/  SYNCS.PHASECHK.TRANS64.TRYWAIT P0, [UR5], R3 ;  /* 0x00000003ff0075a7 */ /* 0x000e640008001105 */
[----:B-1----:R-:W-:Y:S05]  /*4000*/  @!P0 BRA `(.L_x_74) ;  /* 0x0000006000808947 */ /* 0x002fea0003800000 */
.L_x_176:
        /* <DEDUP_REMOVED lines=9> */
.L_x_178:
[----:B------:R-:W-:-:S04]  /*40a0*/  UIADD3 UR4, UPT, UPT, UR4, 0x1, URZ ;  /* 0x0000000104047890 */ /* 0x000fc8000fffe0ff */
[----:B------:R-:W-:-:S04]  /*40b0*/  UISETP.NE.AND UP0, UPT, UR4, 0x4, UPT ;  /* 0x000000040400788c */ /* 0x000fc8000bf05270 */
[----:B------:R-:W-:Y:S02]  /*40c0*/  USEL UR5, URZ, 0x1, UP0 ;  /* 0x00000001ff057887 */ /* 0x000fe40008000000 */
[----:B------:R-:W-:-:S04]  /*40d0*/  USEL UR4, UR4, URZ, UP0 ;  /* 0x000000ff04047287 */ /* 0x000fc80008000000 */
[----:B------:R-:W-:Y:S01]  /*40e0*/  ULEA UR4, UR4, UR17, 0x3 ;  /* 0x0000001104047291 */ /* 0x000fe2000f8e18ff */
[----:B-1----:R-:W-:-:S04]  /*40f0*/  LOP3.LUT R3, R2, UR5, RZ, 0x3c, !PT ;  /* 0x0000000502037c12 */ /* 0x002fc8000f8e3cff */
[----:B------:R-:W-:-:S04]  /*4100*/  SHF.L.U32 R3, R3, 0x1f, RZ ;  /* 0x0000001f03037819 */ /* 0x000fc800000006ff */
[----:B------:R-:W1:Y:S02]  /*4110*/  SYNCS.PHASECHK.TRANS64.TRYWAIT P0, [UR4], R3 ;  /* 0x00000003ff0075a7 */ /* 0x000e640008001104 */
[----:B-1----:R-:W-:Y:S05]  /*4120*/  @!P0 BRA `(.L_x_76) ;  /* 0x0000006000688947 */ /* 0x002fea0003800000 */
.L_x_180:
[----:B------:R-:W-:Y:S01]  /*4130*/  NOP ;  /* 0x0000000000007918 */ /* 0x000fe20000000000 */
[----:B-1----:R-:W1:Y:S01]  /*4140*/  LDS R0, [UR8+0x14] ;  /* 0x00001408ff007984 */ /* 0x002e620008000800 */
[----:B------:R-:W-:Y:S01]  /*4150*/  ULOP3.LUT UR4, UR30, 0xffff, URZ, 0xc0, !UPT ;  /* 0x0000ffff1e047892 */ /* 0x000fe2000f8ec0ff */
[----:B------:R-:W-:Y:S01]  /*4160*/  UMOV UR5, 0xffff ;  /* 0x0000ffff00057882 */ /* 0x000fe20000000000 */
[----:B------:R-:W-:Y:S02]  /*4170*/  UMOV UR6, 0x1 ;  /* 0x0000000100067882 */ /* 0x000fe40000000000 */
[----:B------:R-:W-:-:S04]  /*4180*/  USHF.R.U32.HI UR4, URZ, 0x5, UR4 ;  /* 0x00000005ff047899 */ /* 0x000fc80008011604 */
[----:B------:R-:W-:Y:S02]  /*4190*/  USHF.L.U32 UR5, UR5, UR4, URZ ;  /* 0x0000000405057299 */ /* 0x000fe400080006ff */
[----:B------:R-:W-:-:S04]  /*41a0*/  USHF.L.U32 UR4, UR6, UR4, URZ ;  /* 0x0000000406047299 */ /* 0x000fc800080006ff */
[----:B-1----:R-:W-:-:S04]  /*41b0*/  LOP3.LUT R0, R0, UR5, RZ, 0xc0, !PT ;  /* 0x0000000500007c12 */ /* 0x002fc8000f8ec0ff */
[----:B------:R-:W-:-:S13]  /*41c0*/  ISETP.NE.AND P0, PT, R0, UR5, PT ;  /* 0x0000000500007c0c */ /* 0x000fda000bf05270 */
[----:B------:R-:W-:Y:S05]  /*41d0*/  @P0 BRA `(.L_x_77) ;  /* 0x0000000000580947 */ /* 0x000fea0003800000 */
[----:B------:R-:W1:Y:S02]  /*41e0*/  LDS R0, [UR8+0x18] ;  /* 0x00001808ff007984 */ /* 0x000e640008000800 */
[----:B-1----:R-:W-:-:S04]  /*41f0*/  LOP3.LUT R0, R0, UR4, RZ, 0xc0, !PT ;  /* 0x0000000400007c12 */ /* 0x002fc8000f8ec0ff */
[----:B------:R-:W-:-:S13]  /*4200*/  ISETP.NE.AND P0, PT, R0, UR4, PT ;  /* 0x0000000400007c0c */ /* 0x000fda000bf05270 */
[----:B------:R-:W-:Y:S05]  /*4210*/  @P0 BRA `(.L_x_78) ;  /* 0x00000000003c0947 */ /* 0x000fea0003800000 */
[----:B------:R-:W1:Y:S01]  /*4220*/  S2R R2, SR_LANEID ;  /* 0x0000000000027919 */ /* 0x000e620000000000 */
[----:B------:R-:W-:Y:S01]  /*4230*/  ULOP3.LUT UR5, URZ, UR5, URZ, 0x33, !UPT ;  /* 0x00000005ff057292 */ /* 0x000fe2000f8e33ff */
[----:B------:R-:W-:Y:S01]  /*4240*/  LOP3.LUT R4, RZ, UR4, RZ, 0x33, !PT ;  /* 0x00000004ff047c12 */ /* 0x000fe2000f8e33ff */
[----:B------:R-:W-:Y:S02]  /*4250*/  VOTEU.ANY UR4, UPT, PT ;  /* 0x0000000000047886 */ /* 0x000fe400038e0100 */
[----:B------:R-:W-:Y:S01]  /*4260*/  UFLO.U32 UR4, UR4 ;  /* 0x00000004000472bd */ /* 0x000fe200080e0000 */
[----:B------:R-:W2:Y:S01]  /*4270*/  REDUX UR6, R4 ;  /* 0x00000000040673c4 */ /* 0x000ea20000000000 */
[----:B------:R-:W-:-:S06]  /*4280*/  IMAD.U32 R0, RZ, RZ, UR5 ;  /* 0x00000005ff007e24 */ /* 0x000fcc000f8e00ff */
[----:B------:R4:W-:Y:S01]  /*4290*/  UTCATOMSWS.AND URZ, UR5 ;  /* 0x0000000500ff79e3 */ /* 0x0009e20008000000 */
[----:B------:R-:W3:Y:S01]  /*42a0*/  REDUX UR7, R0 ;  /* 0x00000000000773c4 */ /* 0x000ee20000000000 */
[----:B-1----:R-:W-:Y:S01]  /*42b0*/  ISETP.EQ.U32.AND P0, PT, R2, UR4, PT ;  /* 0x0000000402007c0c */ /* 0x002fe2000bf02070 */
[----:B--2---:R-:W-:Y:S01]  /*42c0*/  IMAD.U32 R2, RZ, RZ, UR6 ;  /* 0x00000006ff027e24 */ /* 0x004fe2000f8e00ff */
[----:B---3--:R-:W-:-:S11]  /*42d0*/  MOV R3, UR7 ;  /* 0x0000000700037c02 */ /* 0x008fd60008000f00 */
[----:B------:R4:W-:Y:S04]  /*42e0*/  @P0 ATOMS.AND RZ, [UR8+0x14], R3 ;  /* 0x00001403ffff098c */ /* 0x0009e8000a800008 */
[----:B------:R4:W-:Y:S01]  /*42f0*/  @P0 ATOMS.AND RZ, [UR8+0x18], R2 ;  /* 0x00001802ffff098c */ /* 0x0009e2000a800008 */
[----:B------:R-:W-:Y:S05]  /*4300*/  BRA `(.L_x_79) ;  /* 0x0000000000147947 */ /* 0x000fea0003800000 */
.L_x_78:
[----:B------:R-:W-:Y:S02]  /*4310*/  MOV R2, 0x4330 ;  /* 0x0000433000027802 */ /* 0x000fe40000000f00 */
[----:B---3-5:R-:W-:Y:S05]  /*4320*/  CALL.REL.NOINC `($__internal_0_$__cuda_sm10x_tcgen05_guardrail_trap_col_being_dealloced_not_returned_by_alloc) ;  /* 0x0000006400507944 */ /* 0x028fea0003c00000 */
[----:B------:R-:W-:Y:S05]  /*4330*/  BRA `(.L_x_79) ;  /* 0x0000000000087947 */ /* 0x000fea0003800000 */
.L_x_77:
[----:B------:R-:W-:Y:S02]  /*4340*/  MOV R2, 0x4360 ;  /* 0x0000436000027802 */ /* 0x000fe40000000f00 */
[----:B---3-5:R-:W-:Y:S05]  /*4350*/  CALL.REL.NOINC `($__internal_2_$__cuda_sm10x_tcgen05_guardrail_trap_unallocated_columns_being_dealloced) ;  /* 0x00000064005c7944 */ /* 0x028fea0003c00000 */
.L_x_79:
[----:B------:R-:W-:Y:S01]  /*4360*/  NOP ;  /* 0x0000000000007918 */ /* 0x000fe20000000000 */
[----:B----4-:R-:W-:Y:S05]  /*4370*/  EXIT ;  /* 0x000000000000794d */ /* 0x010fea0003800000 */
.L_x_61:
[----:B------:R-:W-:-:S09]  /*4380*/  UISETP.NE.OR UP0, UPT, UR17, 0x3, !UP5 ;  /* 0x000000031100788c */ /* 0x000fd2000ef05670 */
[----:B------:R-:W-:Y:S05]  /*4390*/  BRA.U UP0, `(.L_x_80) ;  /* 0x00000011005c7547 */ /* 0x000fea000b800000 */
[----:B------:R-:W2:Y:S01]  /*43a0*/  S2UR UR10, SR_CgaCtaId ;  /* 0x00000000000a79c3 */ /* 0x000ea20000008800 */
[----:B------:R-:W3:Y:S01]  /*43b0*/  LDCU UR31, c[0x0][0x370] ;  /* 0x00006e00ff1f77ac */ /* 0x000ee20008000800 */
[----:B------:R-:W-:Y:S02]  /*43c0*/  HFMA2 R13, -RZ, RZ, 0, 0 ;  /* 0x00000000ff0d7431 */ /* 0x000fe400000001ff */
[----:B------:R-:W-:Y:S01]  /*43d0*/  IMAD.MOV.U32 R15, RZ, RZ, 0x1 ;  /* 0x00000001ff0f7424 */ /* 0x000fe200078e00ff */
[----:B------:R-:W-:Y:S01]  /*43e0*/  MOV R7, 0x2000 ;  /* 0x0000200000077802 */ /* 0x000fe20000000f00 */
[----:B------:R-:W3:Y:S01]  /*43f0*/  LDCU.128 UR44, c[0x0][0xb10] ;  /* 0x00016200ff2c77ac */ /* 0x000ee20008000c00 */
[----:B------:R-:W-:Y:S01]  /*4400*/  IMAD.MOV.U32 R14, RZ, RZ, RZ ;  /* 0x000000ffff0e7224 */ /* 0x000fe200078e00ff */
[----:B------:R-:W4:Y:S01]  /*4410*/  LDC.64 R16, c[0x0][0x348] ;  /* 0x0000d200ff107b82 */ /* 0x000f220000000a00 */
[----:B------:R-:W1:Y:S01]  /*4420*/  LDCU UR30, c[0x0][0x374] ;  /* 0x00006e80ff1e77ac */ /* 0x000e620008000800 */
[----:B------:R-:W2:Y:S06]  /*4430*/  LDCU UR15, c[0x0][0xb0c] ;  /* 0x00016180ff0f77ac */ /* 0x000eac0008000800 */
[----:B------:R-:W4:Y:S01]  /*4440*/  LDC.64 R2, c[0x0][0x888] ;  /* 0x00022200ff027b82 */ /* 0x000f220000000a00 */
[----:B------:R-:W4:Y:S01]  /*4450*/  LDCU UR49, c[0x0][0xb20] ;  /* 0x00016400ff3177ac */ /* 0x000f220008000800 */
[----:B------:R-:W4:Y:S06]  /*4460*/  LDCU UR4, c[0x0][0xb30] ;  /* 0x00016600ff0477ac */ /* 0x000f2c0008000800 */
[----:B------:R-:W4:Y:S01]  /*4470*/  LDC.64 R4, c[0x0][0x890] ;  /* 0x00022400ff047b82 */ /* 0x000f220000000a00 */
[----:B------:R-:W-:Y:S01]  /*4480*/  UMOV UR21, 0x400 ;  /* 0x0000040000157882 */ /* 0x000fe20000000000 */
[----:B---3--:R-:W-:-:S02]  /*4490*/  UIMAD.WIDE.U32 UR6, UR31, UR44, URZ ;  /* 0x0000002c1f0672a5 */ /* 0x008fc4000f8e00ff */
[----:B-1----:R-:W-:Y:S02]  /*44a0*/  UIMAD.WIDE.U32 UR8, UR30, UR47, URZ ;  /* 0x0000002f1e0872a5 */ /* 0x002fe4000f8e00ff */
[----:B--2---:R-:W-:Y:S02]  /*44b0*/  ULEA UR21, UR10, UR21, 0x18 ;  /* 0x000000150a157291 */ /* 0x004fe4000f8ec0ff */
[----:B------:R-:W-:Y:S02]  /*44c0*/  UPLOP3.LUT UP3, UPT, UPT, UPT, UPT, 0x40, 0x4 ;  /* 0x000000000004789c */ /* 0x000fe40003f6e870 */
[----:B------:R-:W-:Y:S02]  /*44d0*/  UIADD3 UR37, UPT, UPT, UR21, 0xa8, URZ ;  /* 0x000000a815257890 */ /* 0x000fe4000fffe0ff */
[----:B------:R-:W-:Y:S02]  /*44e0*/  UIADD3 UR33, UPT, UPT, UR21, 0x90, URZ ;  /* 0x0000009015217890 */ /* 0x000fe4000fffe0ff */
[----:B------:R-:W-:-:S02]  /*44f0*/  UIADD3 UR25, UPT, UPT, UR21, 0x98, URZ ;  /* 0x0000009815197890 */ /* 0x000fc4000fffe0ff */
[----:B------:R-:W-:Y:S01]  /*4500*/  UIADD3 UR17, UPT, UPT, UR21, 0xa0, URZ ;  /* 0x000000a015117890 */ /* 0x000fe2000fffe0ff */
[----:B------:R-:W-:Y:S01]  /*4510*/  UMOV UR6, UR7 ;  /* 0x0000000700067c82 */ /* 0x000fe20008000000 */
[----:B------:R-:W-:Y:S01]  /*4520*/  UMOV UR41, UR9 ;  /* 0x0000000900297c82 */ /* 0x000fe20008000000 */
[----:B------:R-:W-:Y:S02]  /*4530*/  UISETP.GE.AND UP0, UPT, UR42, 0x1, UPT ;  /* 0x000000012a00788c */ /* 0x000fe4000bf06270 */
[----:B------:R-:W-:Y:S01]  /*4540*/  UISETP.NE.AND UP4, UPT, UR42, 0x1, UPT ;  /* 0x000000012a00788c */ /* 0x000fe2000bf85270 */
[----:B------:R-:W1:Y:S01]  /*4550*/  LDCU.64 UR22, c[0x0][0xb28] ;  /* 0x00016500ff1677ac */ /* 0x000e620008000a00 */
[----:B------:R-:W-:Y:S02]  /*4560*/  UISETP.NE.AND UP6, UPT, UR15, 0x1, UPT ;  /* 0x000000010f00788c */ /* 0x000fe4000bfc5270 */
[----:B------:R-:W-:Y:S02]  /*4570*/  UISETP.NE.AND UP5, UPT, UR46, 0x1, UPT ;  /* 0x000000012e00788c */ /* 0x000fe4000bfa5270 */
[----:B------:R-:W-:-:S02]  /*4580*/  UPRMT UR37, UR10, 0x654, UR37 ;  /* 0x000006540a257896 */ /* 0x000fc40008000025 */
[----:B------:R-:W-:Y:S02]  /*4590*/  USHF.R.U32.HI UR43, URZ, UR45, UR6 ;  /* 0x0000002dff2b7299 */ /* 0x000fe40008011606 */
[----:B------:R-:W-:Y:S02]  /*45a0*/  UPRMT UR40, UR10, 0x654, UR33 ;  /* 0x000006540a287896 */ /* 0x000fe40008000021 */
[----:B------:R-:W-:Y:S02]  /*45b0*/  UPRMT UR39, UR10, 0x654, UR25 ;  /* 0x000006540a277896 */ /* 0x000fe40008000019 */
[----:B------:R-:W-:Y:S02]  /*45c0*/  UPRMT UR38, UR10, 0x654, UR17 ;  /* 0x000006540a267896 */ /* 0x000fe40008000011 */
[----:B----4-:R-:W-:Y:S02]  /*45d0*/  USHF.R.U32.HI UR41, URZ, UR49, UR41 ;  /* 0x00000031ff297299 */ /* 0x010fe40008011629 */
[----:B------:R-:W-:-:S11]  /*45e0*/  UISETP.NE.AND UP2, UPT, UR4, 0x1, UPT ;  /* 0x000000010400788c */ /* 0x000fd6000bf45270 */
.L_x_91:
[C---:B------:R-:W-:Y:S02]  /*45f0*/  LEA R12, R14.reuse, UR21, 0x3 ;  /* 0x000000150e0c7c11 */ /* 0x040fe4000f8e18ff */
[----:B------:R-:W-:Y:S02]  /*4600*/  SHF.L.U32 R9, R13, 0x1f, RZ ;  /* 0x0000001f0d097819 */ /* 0x000fe400000006ff */
[----:B------:R-:W-:Y:S02]  /*4610*/  LEA R10, R14, UR21, 0x4 ;  /* 0x000000150e0a7c11 */ /* 0x000fe4000f8e20ff */
[----:B--2---:R-:W2:Y:S02]  /*4620*/  SYNCS.PHASECHK.TRANS64.TRYWAIT P0, [R12+URZ+0xe0], R9 ;  /* 0x0000e0090c0075a7 */ /* 0x004ea400080011ff */
[----:B--2---:R-:W-:Y:S05]  /*4630*/  @!P0 BRA `(.L_x_81) ;  /* 0x0000005c003c8947 */ /* 0x004fea0003800000 */
.L_x_181:
[----:B--2---:R-:W2:Y:S01]  /*4640*/  LDS.128 R8, [R10+0x170] ;  /* 0x000170000a087984 */ /* 0x004ea20000000c00 */
[----:B------:R-:W-:Y:S01]  /*4650*/  UISETP.GE.AND UP0, UPT, UR42, 0x1, UPT ;  /* 0x000000012a00788c */ /* 0x000fe2000bf06270 */
[----:B------:R-:W-:Y:S01]  /*4660*/  @!PT LDS RZ, [RZ] ;  /* 0x00000000fffff984 */ /* 0x000fe20000000800 */
[----:B------:R-:W-:Y:S01]  /*4670*/  @!PT LDS RZ, [RZ] ;  /* 0x00000000fffff984 */ /* 0x000fe20000000800 */
[----:B------:R-:W-:Y:S01]  /*4680*/  @!PT LDS RZ, [RZ] ;  /* 0x00000000fffff984 */ /* 0x000fe20000000800 */
[----:B------:R-:W-:Y:S01]  /*4690*/  @!PT LDS RZ, [RZ] ;  /* 0x00000000fffff984 */ /* 0x000fe20000000800 */
[----:B------:R3:W-:Y:S06]  /*46a0*/  MEMBAR.ALL.CTA ;  /* 0x0000000000007992 */ /* 0x0007ec0000008000 */
[----:B---3--:R-:W3:Y:S01]  /*46b0*/  FENCE.VIEW.ASYNC.S ;  /* 0x00000000000073c6 */ /* 0x008ee20000000000 */
[----:B--2---:R-:W-:Y:S11]  /*46c0*/  LOP3.LUT P0, RZ, R10, 0x1, RZ, 0xc0, !PT ;  /* 0x000000010aff7812 */ /* 0x004ff6000780c0ff */
[----:B------:R-:W-:Y:S02]  /*46d0*/  @!UPT UIADD3 URZ, UPT, UPT, URZ, URZ, URZ ;  /* 0x000000fffffff290 */ /* 0x000fe4000fffe0ff */
[----:B---3--:R-:W-:Y:S01]  /*46e0*/  VOTEU.ANY UP1, P0 ;  /* 0x0000000000ff7886 */ /* 0x008fe20000020100 */
[----:B------:R-:W-:Y:S11]  /*46f0*/  PLOP3.LUT P0, PT, PT, PT, UP1, 0x80, 0x8 ;  /* 0x000000000008781c */ /* 0x000ff60003f0f018 */
[----:B------:R-:W-:Y:S02]  /*4700*/  @!UPT UIADD3 URZ, UPT, UPT, URZ, URZ, URZ ;  /* 0x000000fffffff290 */ /* 0x000fe4000fffe0ff */
[----:B------:R-:W-:Y:S02]  /*4710*/  @P0 SHF.R.U32.HI R0, RZ, 0x10, R9 ;  /* 0x00000010ff000819 */ /* 0x000fe40000011609 */
[----:B------:R-:W-:Y:S02]  /*4720*/  @P0 MOV R6, R8 ;  /* 0x0000000800060202 */ /* 0x000fe40000000f00 */
[----:B------:R-:W-:Y:S01]  /*4730*/  @P0 R2UR UR4, R0 ;  /* 0x00000000000402ca */ /* 0x000fe200000e0000 */
[----:B------:R-:W-:Y:S01]  /*4740*/  VIADD R0, R12, 0xf0 ;  /* 0x000000f00c007836 */ /* 0x000fe20000000000 */
[----:B------:R-:W-:Y:S02]  /*4750*/  @P0 LOP3.LUT R8, R9, 0xffff, RZ, 0xc0, !PT ;  /* 0x0000ffff09080812 */ /* 0x000fe400078ec0ff */
[----:B------:R-:W-:Y:S02]  /*4760*/  @P0 R2UR UR6, R6 ;  /* 0x00000000060602ca */ /* 0x000fe400000e0000 */
[----:B------:R-:W-:Y:S02]  /*4770*/  PRMT R0, RZ, 0x654, R0 ;  /* 0x00000654ff007816 */ /* 0x000fe40000000000 */
[----:B------:R-:W-:Y:S02]  /*4780*/  @P0 R2UR UR5, R8 ;  /* 0x00000000080502ca */ /* 0x000fe400000e0000 */
[----:B------:R2:W-:Y:S03]  /*4790*/  SYNCS.ARRIVE.TRANS64.RED.A1T0 RZ, [R0+URZ], RZ ;  /* 0x000000ff00ff79a7 */ /* 0x0005e600081004ff */
[----:B------:R-:W-:Y:S04]  /*47a0*/  @UP1 UMOV UR29, UR4 ;  /* 0x00000004001d1c82 */ /* 0x000fe80008000000 */
[----:B------:R-:W-:Y:S04]  /*47b0*/  @UP1 UMOV UR14, UR6 ;  /* 0x00000006000e1c82 */ /* 0x000fe80008000000 */
[----:B------:R-:W-:Y:S01]  /*47c0*/  @UP1 UMOV UR13, UR5 ;  /* 0x00000005000d1c82 */ /* 0x000fe20008000000 */
[----:B------:R-:W-:Y:S05]  /*47d0*/  BRA.U !UP0, `(.L_x_82) ;  /* 0x0000000108a47547 */ /* 0x000fea000b800000 */
[----:B------:R-:W-:Y:S02]  /*47e0*/  UIMAD.WIDE.U32 UR18, UR13, UR47, URZ ;  /* 0x0000002f0d1272a5 */ /* 0x000fe4000f8e00ff */
[----:B------:R-:W-:Y:S02]  /*47f0*/  UIMAD.WIDE.U32 UR26, UR14, UR44, URZ ;  /* 0x0000002c0e1a72a5 */ /* 0x000fe4000f8e00ff */
[----:B------:R-:W-:Y:S02]  /*4800*/  USEL UR4, UR30, UR41, !UP5 ;  /* 0x000000291e047287 */ /* 0x000fe4000e800000 */
[----:B------:R-:W-:Y:S02]  /*4810*/  USEL UR7, UR31, UR43, !UP6 ;  /* 0x0000002b1f077287 */ /* 0x000fe4000f000000 */
[----:B-1----:R-:W-:Y:S02]  /*4820*/  UIMAD.WIDE.U32 UR8, UR4, UR22, URZ ;  /* 0x00000016040872a5 */ /* 0x002fe4000f8e00ff */
[----:B------:R-:W-:Y:S01]  /*4830*/  UIMAD.WIDE.U32 UR10, UR7, UR22, URZ ;  /* 0x00000016070a72a5 */ /* 0x000fe2000f8e00ff */
[----:B------:R-:W-:Y:S02]  /*4840*/  UMOV UR5, UR19 ;  /* 0x0000001300057c82 */ /* 0x000fe40008000000 */
[----:B------:R-:W-:Y:S03]  /*4850*/  USHF.R.U32.HI UR6, URZ, UR49, UR5 ;  /* 0x00000031ff067299 */ /* 0x000fe60008011605 */
[----:B------:R-:W-:Y:S01]  /*4860*/  UMOV UR5, UR27 ;  /* 0x0000001b00057c82 */ /* 0x000fe20008000000 */
[----:B------:R-:W-:Y:S02]  /*4870*/  USEL UR6, UR13, UR6, !UP5 ;  /* 0x000000060d067287 */ /* 0x000fe4000e800000 */
[----:B------:R-:W-:Y:S03]  /*4880*/  USHF.R.U32.HI UR12, URZ, UR45, UR5 ;  /* 0x0000002dff0c7299 */ /* 0x000fe60008011605 */
[----:B------:R-:W-:Y:S02]  /*4890*/  UMOV UR5, UR9 ;  /* 0x0000000900057c82 */ /* 0x000fe40008000000 */
[----:B------:R-:W-:Y:S03]  /*48a0*/  @UP4 USHF.R.U32.HI UR4, URZ, UR23, UR5 ;  /* 0x00000017ff044299 */ /* 0x000fe60008011605 */
[----:B------:R-:W-:Y:S01]  /*48b0*/  UMOV UR5, UR11 ;  /* 0x0000000b00057c82 */ /* 0x000fe20008000000 */
[----:B------:R-:W-:Y:S02]  /*48c0*/  UIMAD UR4, UR42, UR4, URZ ;  /* 0x000000042a0472a4 */ /* 0x000fe4000f8e02ff */
[----:B------:R-:W-:Y:S02]  /*48d0*/  @UP4 USHF.R.U32.HI UR7, URZ, UR23, UR5 ;  /* 0x00000017ff074299 */ /* 0x000fe40008011605 */
[----:B------:R-:W-:Y:S02]  /*48e0*/  UIMAD.WIDE.U32 UR10, UR6, UR22, URZ ;  /* 0x00000016060a72a5 */ /* 0x000fe4000f8e00ff */
[----:B------:R-:W-:Y:S02]  /*48f0*/  USEL UR5, UR14, UR12, !UP6 ;  /* 0x0000000c0e057287 */ /* 0x000fe4000f000000 */
[----:B------:R-:W-:Y:S02]  /*4900*/  UIMAD UR8, UR42, UR7, URZ ;  /* 0x000000072a0872a4 */ /* 0x000fe4000f8e02ff */
[----:B------:R-:W-:Y:S03]  /*4910*/  UISETP.GE.AND UP0, UPT, UR6, UR4, UPT ;  /* 0x000000040600728c */ /* 0x000fe6000bf06270 */
[----:B------:R-:W-:Y:S01]  /*4920*/  UMOV UR4, UR11 ;  /* 0x0000000b00047c82 */ /* 0x000fe20008000000 */
[----:B------:R-:W-:Y:S02]  /*4930*/  UISETP.GE.OR UP0, UPT, UR5, UR8, UP0 ;  /* 0x000000080500728c */ /* 0x000fe40008706670 */
[----:B------:R-:W-:Y:S02]  /*4940*/  USHF.R.U32.HI UR4, URZ, UR23, UR4 ;  /* 0x00000017ff047299 */ /* 0x000fe40008011604 */
[----:B------:R-:W-:Y:S02]  /*4950*/  UIMAD.WIDE.U32 UR8, UR5, UR22, URZ ;  /* 0x00000016050872a5 */ /* 0x000fe4000f8e00ff */
[----:B------:R-:W-:Y:S04]  /*4960*/  USEL UR10, UR6, UR4, !UP4 ;  /* 0x00000004060a7287 */ /* 0x000fe8000e000000 */
[----:B------:R-:W-:Y:S01]  /*4970*/  UIADD3 UR11, UPT, UPT, -UR10, URZ, URZ ;  /* 0x000000ff0a0b7290 */ /* 0x000fe2000fffe1ff */
[----:B------:R-:W-:Y:S02]  /*4980*/  @!UP0 UMOV UR4, UR9 ;  /* 0x0000000900048c82 */ /* 0x000fe40008000000 */
[----:B------:R-:W-:Y:S02]  /*4990*/  @!UP0 USHF.R.U32.HI UR4, URZ, UR23, UR4 ;  /* 0x00000017ff048299 */ /* 0x000fe40008011604 */
[----:B------:R-:W-:Y:S02]  /*49a0*/  UIMAD UR8, UR42, UR11, UR6 ;  /* 0x0000000b2a0872a4 */ /* 0x000fe4000f8e0206 */
[----:B------:R-:W-:Y:S04]  /*49b0*/  @!UP0 USEL UR4, UR5, UR4, !UP4 ;  /* 0x0000000405048287 */ /* 0x000fe8000e000000 */
[----:B------:R-:W-:Y:S02]  /*49c0*/  @!UP0 UIMAD UR8, UR7, UR8, UR4 ;  /* 0x00000008070882a4 */ /* 0x000fe4000f8e0204 */
[----:B------:R-:W-:Y:S02]  /*49d0*/  @!UP0 UIADD3 UR9, UPT, UPT, UR10, -UR4, URZ ;  /* 0x800000040a098290 */ /* 0x000fe4000fffe0ff */
[----:B------:R-:W-:Y:S02]  /*49e0*/  UIADD3 UR4, UPT, UPT, -UR5, URZ, URZ ;  /* 0x000000ff05047290 */ /* 0x000fe4000fffe1ff */
[----:B------:R-:W-:Y:S02]  /*49f0*/  UIADD3 UR7, UPT, UPT, -UR6, URZ, URZ ;  /* 0x000000ff06077290 */ /* 0x000fe4000fffe1ff */
[----:B------:R-:W-:Y:S02]  /*4a00*/  @!UP0 UIMAD UR6, UR9, UR42, UR5 ;  /* 0x0000002a090682a4 */ /* 0x000fe4000f8e0205 */
[----:B------:R-:W-:Y:S02]  /*4a10*/  UIMAD UR14, UR15, UR4, UR14 ;  /* 0x000000040f0e72a4 */ /* 0x000fe4000f8e020e */
[----:B------:R-:W-:Y:S01]  /*4a20*/  UIMAD UR13, UR46, UR7, UR13 ;  /* 0x000000072e0d72a4 */ /* 0x000fe2000f8e020d */
[----:B------:R-:W-:Y:S02]  /*4a30*/  @!UP0 UMOV UR5, UR8 ;  /* 0x0000000800058c82 */ /* 0x000fe40008000000 */
[----:B------:R-:W-:Y:S02]  /*4a40*/  UIMAD UR14, UR5, UR15, UR14 ;  /* 0x0000000f050e72a4 */ /* 0x000fe4000f8e020e */
[----:B------:R-:W-:Y:S11]  /*4a50*/  UIMAD UR13, UR6, UR46, UR13 ;  /* 0x0000002e060d72a4 */ /* 0x000ff6000f8e020d */
[----:B------:R-:W-:Y:S01]  /*4a60*/  @!UPT UIADD3 URZ, UPT, UPT, URZ, URZ, URZ ;  /* 0x000000fffffff290 */ /* 0x000fe2000fffe0ff */
.L_x_82:
[----:B------:R-:W3:Y:S01]  /*4a70*/  @!UP2 LDCU.128 UR8, c[0x0][0xb10] ;  /* 0x00016200ff08a7ac */ /* 0x000ee20008000c00 */
[C---:B------:R-:W-:Y:S02]  /*4a80*/  ISETP.NE.U32.AND P1, PT, R4.reuse, RZ, PT ;  /* 0x000000ff0400720c */ /* 0x040fe40003f25070 */
[----:B------:R-:W-:Y:S02]  /*4a90*/  ISETP.NE.U32.AND P0, PT, R4, RZ, PT ;  /* 0x000000ff0400720c */ /* 0x000fe40003f05070 */
[C---:B------:R-:W-:Y:S02]  /*4aa0*/  ISETP.NE.AND.EX P1, PT, R5.reuse, RZ, PT, P1 ;  /* 0x000000ff0500720c */ /* 0x040fe40003f25310 */
[----:B------:R-:W-:Y:S01]  /*4ab0*/  ISETP.NE.AND.EX P0, PT, R5, RZ, PT, P0 ;  /* 0x000000ff0500720c */ /* 0x000fe20003f05300 */
[----:B------:R-:W4:Y:S01]  /*4ac0*/  @!UP2 LDCU UR5, c[0x0][0xb0c] ;  /* 0x00016180ff05a7ac */ /* 0x000f220008000800 */
[----:B------:R-:W-:Y:S01]  /*4ad0*/  SHF.L.U32 R9, R15, 0x1f, RZ ;  /* 0x0000001f0f097819 */ /* 0x000fe200000006ff */
[----:B------:R-:W-:Y:S02]  /*4ae0*/  USHF.L.U32 UR35, UR16, 0x6, URZ ;  /* 0x0000000610237899 */ /* 0x000fe400080006ff */
[----:B------:R-:W-:Y:S02]  /*4af0*/  USHF.L.U32 UR34, UR20, 0x8, URZ ;  /* 0x0000000814227899 */ /* 0x000fe400080006ff */
[----:B---3--:R-:W-:Y:S07]  /*4b00*/  UIMAD.WIDE.U32 UR6, UR14, UR8, URZ ;  /* 0x000000080e0672a5 */ /* 0x008fee000f8e00ff */
[----:B------:R-:W-:Y:S01]  /*4b10*/  @!UP2 UMOV UR4, UR7 ;  /* 0x000000070004ac82 */ /* 0x000fe20008000000 */
[----:B----4-:R-:W-:Y:S02]  /*4b20*/  @!UP2 UISETP.NE.AND UP0, UPT, UR5, 0x1, UPT ;  /* 0x000000010500a88c */ /* 0x010fe4000bf05270 */
[----:B------:R-:W-:Y:S02]  /*4b30*/  @!UP2 USHF.R.U32.HI UR4, URZ, UR9, UR4 ;  /* 0x00000009ff04a299 */ /* 0x000fe40008011604 */
[----:B------:R-:W-:Y:S02]  /*4b40*/  UIMAD.WIDE.U32 UR6, UR13, UR11, URZ ;  /* 0x0000000b0d0672a5 */ /* 0x000fe4000f8e00ff */
[----:B------:R-:W-:Y:S02]  /*4b50*/  @!UP2 USEL UR8, UR14, UR4, !UP0 ;  /* 0x000000040e08a287 */ /* 0x000fe4000c000000 */
[----:B------:R-:W-:Y:S03]  /*4b60*/  @!UP2 UISETP.NE.AND UP0, UPT, UR10, 0x1, UPT ;  /* 0x000000010a00a88c */ /* 0x000fe6000bf05270 */
[----:B------:R-:W-:Y:S02]  /*4b70*/  @!UP2 UMOV UR6, UR7 ;  /* 0x000000070006ac82 */ /* 0x000fe40008000000 */
[----:B------:R-:W3:Y:S02]  /*4b80*/  @!UP2 LDCU UR4, c[0x0][0xb20] ;  /* 0x00016400ff04a7ac */ /* 0x000ee40008000800 */
[----:B---3--:R-:W-:Y:S04]  /*4b90*/  @!UP2 USHF.R.U32.HI UR6, URZ, UR4, UR6 ;  /* 0x00000004ff06a299 */ /* 0x008fe80008011606 */
[----:B------:R-:W-:Y:S04]  /*4ba0*/  @!UP2 USEL UR6, UR13, UR6, !UP0 ;  /* 0x000000060d06a287 */ /* 0x000fe8000c000000 */
[----:B------:R-:W-:Y:S02]  /*4bb0*/  @!UP2 UIADD3 UR4, UPT, UPT, -UR8, UR6, URZ ;  /* 0x000000060804a290 */ /* 0x000fe4000fffe1ff */
[----:B------:R-:W-:Y:S02]  /*4bc0*/  @!UP2 UIADD3 UR6, UPT, UPT, UR8, -UR6, URZ ;  /* 0x800000060806a290 */ /* 0x000fe4000fffe0ff */
[----:B------:R-:W-:Y:S02]  /*4bd0*/  @!UP2 UIMAD UR14, UR4, UR5, UR14 ;  /* 0x00000005040ea2a4 */ /* 0x000fe4000f8e020e */
[----:B------:R-:W-:Y:S01]  /*4be0*/  @!UP2 UIMAD UR13, UR6, UR10, UR13 ;  /* 0x0000000a060da2a4 */ /* 0x000fe2000f8e020d */
[----:B------:R-:W-:Y:S11]  /*4bf0*/  BRA.U UP3, `(.L_x_83) ;  /* 0x0000000103107547 */ /* 0x000ff6000b800000 */
[----:B--2---:R-:W-:Y:S04]  /*4c00*/  MOV R0, UR48 ;  /* 0x0000003000007c02 */ /* 0x004fe80008000f00 */
[----:B------:R-:W-:Y:S04]  /*4c10*/  SHF.L.U32 R11, R0, 0x1f, RZ ;  /* 0x0000001f000b7819 */ /* 0x000fe800000006ff */
[----:B------:R-:W2:Y:S02]  /*4c20*/  SYNCS.PHASECHK.TRANS64.TRYWAIT P2, [UR21+0xd8], R11 ;  /* 0x0000d80bff0075a7 */ /* 0x000ea40008041115 */
[----:B--2---:R-:W-:Y:S05]  /*4c30*/  @!P2 BRA `(.L_x_84) ;  /* 0x0000005400d0a947 */ /* 0x004fea0003800000 */
.L_x_83:
[----:B------:R-:W-:Y:S05]  /*4c40*/  @!P1 BRA `(.L_x_85) ;  /* 0x0000000000309947 */ /* 0x000fea0003800000 */
[----:B------:R-:W-:Y:S01]  /*4c50*/  ISETP.NE.U32.AND P1, PT, R2, RZ, PT ;  /* 0x000000ff0200720c */ /* 0x000fe20003f25070 */
[----:B------:R-:W3:Y:S01]  /*4c60*/  LDCU.64 UR4, c[0x0][0x358] ;  /* 0x00006b00ff0477ac */ /* 0x000ee20008000a00 */
[----:B------:R-:W-:Y:S02]  /*4c70*/  IMAD.MOV.U32 R85, RZ, RZ, 0x1 ;  /* 0x00000001ff557424 */ /* 0x000fe400078e00ff */
[----:B------:R-:W-:Y:S11]  /*4c80*/  ISETP.NE.AND.EX P1, PT, R3, RZ, PT, P1 ;  /* 0x000000ff0300720c */ /* 0x000ff60003f25310 */
[----:B------:R-:W-:Y:S02]  /*4c90*/  @!UPT UIADD3 URZ, UPT, UPT, URZ, URZ, URZ ;  /* 0x000000fffffff290 */ /* 0x000fe4000fffe0ff */
[----:B--2---:R-:W2:Y:S01]  /*4ca0*/  @P1 LDC.64 R10, c[0x0][0x888] ;  /* 0x00022200ff0a1b82 */ /* 0x004ea20000000a00 */
[----:B------:R-:W-:Y:S04]  /*4cb0*/  @P1 IMAD R0, R4, UR36, RZ ;  /* 0x0000002404001c24 */ /* 0x000fe8000f8e02ff */
[----:B--2---:R-:W-:Y:S04]  /*4cc0*/  @P1 IMAD.WIDE R10, R0, 0x4, R10 ;  /* 0x00000004000a1825 */ /* 0x004fe800078e020a */
[----:B------:R-:W-:Y:S01]  /*4cd0*/  HFMA2 R0, -RZ, RZ, 0, 5.9604644775390625e-08 ;  /* 0x00000001ff007431 */ /* 0x000fe200000001ff */
[----:B---3-5:R3:W5:Y:S04]  /*4ce0*/  @P1 LDG.E R41, desc[UR4][R10.64] ;  /* 0x000000040a291981 */ /* 0x028768000c1e1900 */
[----:B------:R-:W-:Y:S01]  /*4cf0*/  @!P1 PRMT R85, R0, 0x7610, R85 ;  /* 0x0000761000559816 */ /* 0x000fe20000000055 */
[----:B---3--:R-:W4:Y:S06]  /*4d00*/  @!P1 LDC R41, c[0x0][0x880] ;  /* 0x00022000ff299b82 */ /* 0x008f2c0000000800 */
.L_x_85:
[----:B----45:R-:W-:Y:S01]  /*4d10*/  @!P0 FSETP.EQ.AND P1, PT, R41, RZ, PT ;  /* 0x000000ff2900820b */ /* 0x030fe20003f22000 */
[----:B------:R-:W-:Y:S01]  /*4d20*/  @!UPT UIADD3 URZ, UPT, UPT, URZ, URZ, URZ ;  /* 0x000000fffffff290 */ /* 0x000fe2000fffe0ff */
[----:B------:R-:W-:Y:S11]  /*4d30*/  @!P0 BRA `(.L_x_86) ;  /* 0x0000000000188947 */ /* 0x000ff60003800000 */
[----:B------:R-:W-:Y:S02]  /*4d40*/  LOP3.LUT P0, RZ, R85, 0xff, RZ, 0xc0, !PT ;  /* 0x000000ff55ff7812 */ /* 0x000fe4000780c0ff */
[----:B------:R-:W-:Y:S04]  /*4d50*/  ISETP.NE.U32.AND P1, PT, R2, RZ, PT ;  /* 0x000000ff0200720c */ /* 0x000fe80003f25070 */
[----:B------:R-:W-:Y:S04]  /*4d60*/  ISETP.NE.AND.EX P1, PT, R3, RZ, PT, P1 ;  /* 0x000000ff0300720c */ /* 0x000fe80003f25310 */
[----:B------:R-:W-:Y:S03]  /*4d70*/  PLOP3.LUT P1, PT, P1, PT, PT, 0x8, 0x80 ;  /* 0x000000000080781c */ /* 0x000fe60000f2e170 */
[----:B------:R-:W-:Y:S11]  /*4d80*/  @P0 FSETP.EQ.AND P1, PT, R41, RZ, PT ;  /* 0x000000ff2900020b */ /* 0x000ff60003f22000 */
[----:B------:R-:W-:Y:S02]  /*4d90*/  @!UPT UIADD3 URZ, UPT, UPT, URZ, URZ, URZ ;  /* 0x000000fffffff290 */ /* 0x000fe4000fffe0ff */
.L_x_86:
[----:B------:R-:W3:Y:S01]  /*4da0*/  SYNCS.PHASECHK.TRANS64.TRYWAIT P2, [UR21+0xb0], R9 ;  /* 0x0000b009ff0075a7 */ /* 0x000ee20008041115 */
[----:B------:R-:W-:Y:S04]  /*4db0*/  ELECT P0, URZ, PT ;  /* 0x0000000000ff782f */ /* 0x000fe80003800000 */
[----:B------:R-:W-:Y:S11]  /*4dc0*/  PLOP3.LUT P1, PT, P1, P0, PT, 0xf2, 0x2f ;  /* 0x00000000002f781c */ /* 0x000ff60000f21e72 */
[----:B------:R-:W-:Y:S02]  /*4dd0*/  @!UPT UIADD3 URZ, UPT, UPT, URZ, URZ, URZ ;  /* 0x000000fffffff290 */ /* 0x000fe4000fffe0ff */
[----:B------:R-:W-:Y:S05]  /*4de0*/  @!P1 IADD3 R8, P0, PT, R16, 0x580, RZ ;  /* 0x0000058010089810 */ /* 0x000fea0007f1e0ff */
[----:B------:R-:W-:Y:S01]  /*4df0*/  @!P1 IMAD.X R6, RZ, RZ, R17, P0 ;  /* 0x000000ffff069224 */ /* 0x000fe200000e0611 */
[----:B---3--:R-:W-:Y:S07]  /*4e00*/  @!P2 BRA `(.L_x_87) ;  /* 0x000000540074a947 */ /* 0x008fee0003800000 */
.L_x_184:
[----:B------:R-:W-:Y:S01]  /*4e10*/  @!P1 R2UR UR5, R8 ;  /* 0x00000000080592ca */ /* 0x000fe200000e0000 */
[----:B------:R-:W-:Y:S01]  /*4e20*/  VOTEU.ALL UP0, P1 ;  /* 0x0000000000ff7886 */ /* 0x000fe20000800000 */
[----:B------:R-:W-:Y:S01]  /*4e30*/  @!P1 R2UR UR4, R6 ;  /* 0x00000000060492ca */ /* 0x000fe200000e0000 */
[----:B--2---:R-:W-:Y:S01]  /*4e40*/  @!P1 IMAD.MOV.U32 R0, RZ, RZ, 0x2000 ;  /* 0x00002000ff009424 */ /* 0x004fe200078e00ff */
[----:B------:R-:W-:Y:S01]  /*4e50*/  UMOV UR6, 0x0 ;  /* 0x0000000000067882 */ /* 0x000fe20000000000 */
[----:B------:R-:W-:Y:S01]  /*4e60*/  UMOV UR7, 0x10000000 ;  /* 0x1000000000077882 */ /* 0x000fe20000000000 */
[----:B------:R-:W-:Y:S01]  /*4e70*/  @!UP0 UIADD3 UR32, UPT, UPT, UR21, 0x400, URZ ;  /* 0x0000040015208890 */ /* 0x000fe2000fffe0ff */
[----:B------:R-:W-:Y:S01]  /*4e80*/  @!P1 IADD3 R8, P0, PT, R16, 0x580, RZ ;  /* 0x0000058010089810 */ /* 0x000fe20007f1e0ff */
[----:B------:R-:W-:Y:S04]  /*4e90*/  VOTEU.ALL UP0, P1 ;  /* 0x0000000000ff7886 */ /* 0x000fe80000800000 */
[----:B------:R-:W-:Y:S02]  /*4ea0*/  @!P1 IMAD.X R6, RZ, RZ, R17, P0 ;  /* 0x000000ffff069224 */ /* 0x000fe400000e0611 */
[----:B------:R-:W-:Y:S02]  /*4eb0*/  IMAD.U32 R10, RZ, RZ, UR5 ;  /* 0x00000005ff0a7e24 */ /* 0x000fe4000f8e00ff */
[----:B------:R-:W-:Y:S03]  /*4ec0*/  IMAD.U32 R11, RZ, RZ, UR4 ;  /* 0x00000004ff0b7e24 */ /* 0x000fe6000f8e00ff */
[----:B------:R-:W-:Y:S02]  /*4ed0*/  @!P1 R2UR UR4, R10 ;  /* 0x000000000a0492ca */ /* 0x000fe400000e0000 */
[----:B------:R-:W-:Y:S11]  /*4ee0*/  @!P1 R2UR UR5, R11 ;  /* 0x000000000b0592ca */ /* 0x000ff600000e0000 */
[----:B------:R-:W-:Y:S02]  /*4ef0*/  @!UPT UIADD3 URZ, UPT, UPT, URZ, URZ, URZ ;  /* 0x000000fffffff290 */ /* 0x000fe4000fffe0ff */
[----:B------:R2:W-:Y:S01]  /*4f00*/  @!UP0 UTMALDG.3D [UR32], [UR4], desc[UR6] ;  /* 0x00000620040085b4 */ /* 0x0005e20008011000 */
[----:B------:R2:W-:Y:S01]  /*4f10*/  @!P1 SYNCS.ARRIVE.TRANS64.RED.A0TR RZ, [UR21+0x90], R0 ;  /* 0x00009000ffff99a7 */ /* 0x0005e20008300415 */
[----:B------:R-:W-:Y:S01]  /*4f20*/  SYNCS.ARRIVE.TRANS64.RED.A1T0 RZ, [UR40], RZ ;  /* 0x000000ffffff79a7 */ /* 0x000fe20008100428 */
[----:B------:R-:W3:Y:S02]  /*4f30*/  SYNCS.PHASECHK.TRANS64.TRYWAIT P2, [UR21+0xb8], R9 ;  /* 0x0000b809ff0075a7 */ /* 0x000ee40008041115 */
[----:B--23--:R-:W-:Y:S05]  /*4f40*/  @!P2 BRA `(.L_x_88) ;  /* 0x00000054003ca947 */ /* 0x00cfea0003800000 */
.L_x_186:
        /* <DEDUP_REMOVED lines=8> */
[----:B------:R-:W-:Y:S01]  /*4fd0*/  @!UP0 UIADD3 UR24, UPT, UPT, UR21, 0x2400, URZ ;  /* 0x0000240015188890 */ /* 0x000fe2000fffe0ff */
[----:B------:R-:W-:Y:S01]  /*4fe0*/  VOTEU.ALL UP0, P1 ;  /* 0x0000000000ff7886 */ /* 0x000fe20000800000 */
[----:B------:R-:W-:Y:S01]  /*4ff0*/  UMOV UR27, UR35 ;  /* 0x00000023001b7c82 */ /* 0x000fe20008000000 */
[----:B------:R-:W-:Y:S02]  /*5000*/  UMOV UR28, UR36 ;  /* 0x00000024001c7c82 */ /* 0x000fe40008000000 */
[----:B------:R-:W-:Y:S02]  /*5010*/  IMAD.U32 R10, RZ, RZ, UR5 ;  /* 0x00000005ff0a7e24 */ /* 0x000fe4000f8e00ff */
[----:B------:R-:W-:Y:S02]  /*5020*/  IMAD.U32 R11, RZ, RZ, UR4 ;  /* 0x00000004ff0b7e24 */ /* 0x000fe4000f8e00ff */
[----:B------:R-:W-:Y:S01]  /*5030*/  @!P1 IMAD.X R6, RZ, RZ, R17, P0 ;  /* 0x000000ffff069224 */ /* 0x000fe200000e0611 */
        /* <DEDUP_REMOVED lines=8> */
.L_x_188:
[----:B------:R-:W-:Y:S01]  /*50c0*/  @!P1 R2UR UR5, R8 ;  /* 0x00000000080592ca */ /* 0x000fe200000e0000 */
[----:B------:R-:W-:Y:S01]  /*50d0*/  VOTEU.ALL UP0, P1 ;  /* 0x0000000000ff7886 */ /* 0x000fe20000800000 */
[----:B------:R-:W-:Y:S01]  /*50e0*/  @!P1 R2UR UR4, R6 ;  /* 0x00000000060492ca */ /* 0x000fe200000e0000 */
[----:B--2---:R-:W-:Y:S01]  /*50f0*/  @!P1 IMAD.MOV.U32 R0, RZ, RZ, 0x2000 ;  /* 0x00002000ff009424 */ /* 0x004fe200078e00ff */
[----:B------:R-:W-:Y:S01]  /*5100*/  UMOV UR6, 0x0 ;  /* 0x0000000000067882 */ /* 0x000fe20000000000 */
[----:B------:R-:W-:Y:S01]  /*5110*/  UMOV UR7, 0x10000000 ;  /* 0x1000000000077882 */ /* 0x000fe20000000000 */
[----:B------:R-:W-:Y:S01]  /*5120*/  @!UP0 UIADD3 UR18, UPT, UPT, UR34, 0x80, URZ ;  /* 0x0000008022128890 */ /* 0x000fe2000fffe0ff */
[----:B------:R-:W-:Y:S01]  /*5130*/  VIADD R14, R14, 0x1 ;  /* 0x000000010e0e7836 */ /* 0x000fe20000000000 */
[----:B------:R-:W-:Y:S01]  /*5140*/  @!UP0 UIADD3 UR16, UPT, UPT, UR21, 0x4400, URZ ;  /* 0x0000440015108890 */ /* 0x000fe2000fffe0ff */
[----:B------:R-:W-:Y:S01]  /*5150*/  VOTEU.ALL UP0, P1 ;  /* 0x0000000000ff7886 */ /* 0x000fe20000800000 */
[----:B------:R-:W-:Y:S01]  /*5160*/  UMOV UR19, UR35 ;  /* 0x0000002300137c82 */ /* 0x000fe20008000000 */
[----:B------:R-:W-:Y:S02]  /*5170*/  UMOV UR20, UR36 ;  /* 0x0000002400147c82 */ /* 0x000fe40008000000 */
        /* <DEDUP_REMOVED lines=10> */
.L_x_190:
[----:B------:R-:W-:Y:S01]  /*5220*/  @!P1 IADD3 R6, P0, PT, R16, 0x580, RZ ;  /* 0x0000058010069810 */ /* 0x000fe20007f1e0ff */
[----:B------:R-:W-:Y:S01]  /*5230*/  VOTEU.ALL UP0, P1 ;  /* 0x0000000000ff7886 */ /* 0x000fe20000800000 */
[----:B------:R-:W-:Y:S01]  /*5240*/  UMOV UR6, 0x0 ;  /* 0x0000000000067882 */ /* 0x000fe20000000000 */
[----:B------:R-:W-:Y:S01]  /*5250*/  UMOV UR7, 0x10000000 ;  /* 0x1000000000077882 */ /* 0x000fe20000000000 */
[----:B------:R-:W-:Y:S01]  /*5260*/  @!P1 R2UR UR5, R6 ;  /* 0x00000000060592ca */ /* 0x000fe200000e0000 */
[----:B--2---:R-:W-:Y:S01]  /*5270*/  @!P1 IMAD.X R0, RZ, RZ, R17, P0 ;  /* 0x000000ffff009224 */ /* 0x004fe200000e0611 */
[----:B------:R-:W-:Y:S01]  /*5280*/  @!UP0 UIADD3 UR10, UPT, UPT, UR34, 0xc0, URZ ;  /* 0x000000c0220a8890 */ /* 0x000fe2000fffe0ff */
[----:B------:R-:W-:Y:S01]  /*5290*/  R2UR UR18, R87 ;  /* 0x00000000571272ca */ /* 0x000fe200000e0000 */
[----:B------:R-:W-:Y:S01]  /*52a0*/  @!UP0 UIADD3 UR8, UPT, UPT, UR21, 0x6400, URZ ;  /* 0x0000640015088890 */ /* 0x000fe2000fffe0ff */
[----:B------:R-:W-:Y:S01]  /*52b0*/  R2UR UR16, R88 ;  /* 0x00000000581072ca */ /* 0x000fe200000e0000 */
[----:B------:R-:W-:Y:S01]  /*52c0*/  @!UP0 UIADD3 UR9, UPT, UPT, UR21, 0xa8, URZ ;  /* 0x000000a815098890 */ /* 0x000fe2000fffe0ff */
[----:B------:R-:W-:Y:S01]  /*52d0*/  @!P1 R2UR UR4, R0 ;  /* 0x00000000000492ca */ /* 0x000fe200000e0000 */
[----:B------:R-:W-:Y:S01]  /*52e0*/  VOTEU.ALL UP0, P1 ;  /* 0x0000000000ff7886 */ /* 0x000fe20000800000 */
[----:B------:R-:W-:Y:S01]  /*52f0*/  UMOV UR11, UR35 ;  /* 0x00000023000b7c82 */ /* 0x000fe20008000000 */
[----:B------:R-:W-:Y:S01]  /*5300*/  UMOV UR12, UR36 ;  /* 0x00000024000c7c82 */ /* 0x000fe20008000000 */
[C---:B------:R-:W-:Y:S01]  /*5310*/  ISETP.NE.AND P0, PT, R14.reuse, 0x2, PT ;  /* 0x000000020e00780c */ /* 0x040fe20003f05270 */
[----:B------:R-:W-:Y:S01]  /*5320*/  UPLOP3.LUT UP3, UPT, UPT, UPT, UPT, 0x80, 0x8 ;  /* 0x000000000008789c */ /* 0x000fe20003f6f070 */
[----:B------:R-:W-:Y:S01]  /*5330*/  IMAD.U32 R8, RZ, RZ, UR5 ;  /* 0x00000005ff087e24 */ /* 0x000fe2000f8e00ff */
[----:B------:R-:W-:Y:S01]  /*5340*/  LOP3.LUT R15, R15, 0x1, RZ, 0x3c, !PT ;  /* 0x000000010f0f7812 */ /* 0x000fe200078e3cff */
[----:B------:R-:W-:Y:S01]  /*5350*/  UMOV UR36, UR29 ;  /* 0x0000001d00247c82 */ /* 0x000fe20008000000 */
[----:B------:R-:W-:Y:S01]  /*5360*/  SEL R0, RZ, 0x1, P0 ;  /* 0x00000001ff007807 */ /* 0x000fe20000000000 */
[----:B------:R-:W-:Y:S01]  /*5370*/  UIADD3 UR20, UPT, UPT, UR13, UR18, URZ ;  /* 0x000000120d147290 */ /* 0x000fe2000fffe0ff */
[----:B------:R-:W-:Y:S01]  /*5380*/  SEL R14, R14, RZ, P0 ;  /* 0x000000ff0e0e7207 */ /* 0x000fe20000000000 */
[----:B------:R-:W-:Y:S01]  /*5390*/  UIADD3 UR16, UPT, UPT, UR14, UR16, URZ ;  /* 0x000000100e107290 */ /* 0x000fe2000fffe0ff */
[----:B------:R-:W-:Y:S01]  /*53a0*/  IMAD.U32 R9, RZ, RZ, UR4 ;  /* 0x00000004ff097e24 */ /* 0x000fe2000f8e00ff */
[----:B------:R-:W-:Y:S02]  /*53b0*/  @!P1 R2UR UR4, R8 ;  /* 0x00000000080492ca */ /* 0x000fe400000e0000 */
[----:B------:R-:W-:Y:S02]  /*53c0*/  LOP3.LUT R13, R13, R0, RZ, 0x3c, !PT ;  /* 0x000000000d0d7212 */ /* 0x000fe400078e3cff */
[----:B------:R-:W-:Y:S11]  /*53d0*/  @!P1 R2UR UR5, R9 ;  /* 0x00000000090592ca */ /* 0x000ff600000e0000 */
[----:B------:R-:W-:Y:S02]  /*53e0*/  @!UPT UIADD3 URZ, UPT, UPT, URZ, URZ, URZ ;  /* 0x000000fffffff290 */ /* 0x000fe4000fffe0ff */
[----:B------:R2:W-:Y:S01]  /*53f0*/  @!UP0 UTMALDG.3D [UR8], [UR4], desc[UR6] ;  /* 0x00000608040085b4 */ /* 0x0005e20008011000 */
[----:B------:R2:W-:Y:S01]  /*5400*/  @!P1 SYNCS.ARRIVE.TRANS64.RED.A0TR RZ, [UR21+0xa8], R7 ;  /* 0x0000a807ffff99a7 */ /* 0x0005e20008300415 */
[----:B------:R-:W-:Y:S01]  /*5410*/  SYNCS.ARRIVE.TRANS64.RED.A1T0 RZ, [UR37], RZ ;  /* 0x000000ffffff79a7 */ /* 0x000fe20008100425 */
[----:B------:R-:W-:Y:S05]  /*5420*/  BRA.U UP1, `(.L_x_91) ;  /* 0xfffffff101707547 */ /* 0x000fea000b83ffff */
[----:B------:R-:W-:-:S04]  /*5430*/  SHF.L.U32 R3, R15, 0x1f, RZ ;  /* 0x0000001f0f037819 */ /* 0x000fc800000006ff */
[----:B------:R-:W3:Y:S02]  /*5440*/  SYNCS.PHASECHK.TRANS64.TRYWAIT P0, [UR21+0xb0], R3 ;  /* 0x0000b003ff0075a7 */ /* 0x000ee40008001115 */
[----:B---3--:R-:W-:Y:S05]  /*5450*/  @!P0 BRA `(.L_x_92) ;  /* 0x0000005000408947 */ /* 0x008fea0003800000 */
.L_x_192:
[----:B------:R-:W4:Y:S02]  /*5460*/  SYNCS.PHASECHK.TRANS64.TRYWAIT P0, [UR21+0xb8], R3 ;  /* 0x0000b803ff0075a7 */ /* 0x000f240008001115 */
[----:B----4-:R-:W-:Y:S05]  /*5470*/  @!P0 BRA `(.L_x_93) ;  /* 0x0000005000508947 */ /* 0x010fea0003800000 */
.L_x_194:
[----:B------:R-:W4:Y:S02]  /*5480*/  SYNCS.PHASECHK.TRANS64.TRYWAIT P0, [UR21+0xc0], R3 ;  /* 0x0000c003ff0075a7 */ /* 0x000f240008001115 */
[----:B----4-:R-:W-:Y:S05]  /*5490*/  @!P0 BRA `(.L_x_94) ;  /* 0x0000005000608947 */ /* 0x010fea0003800000 */
.L_x_196:
[----:B---3--:R-:W-:-:S07]  /*54a0*/  MOV R0, UR21 ;  /* 0x0000001500007c02 */ /* 0x008fce0008000f00 */
.L_x_95:
[----:B---3--:R-:W-:-:S04]  /*54b0*/  SHF.L.U32 R3, R15, 0x1f, RZ ;  /* 0x0000001f0f037819 */ /* 0x008fc800000006ff */
[----:B------:R3:W4:Y:S03]  /*54c0*/  SYNCS.PHASECHK.TRANS64.TRYWAIT P0, [R0+URZ+0xc8], R3 ;  /* 0x0000c803000075a7 */ /* 0x00072600080011ff */
[----:B----4-:R-:W-:Y:S05]  /*54d0*/  @!P0 NANOSLEEP.SYNCS 0x989680 ;  /* 0x009896800000895d */ /* 0x010fea0003900000 */
[----:B------:R-:W4:Y:S02]  /*54e0*/  @!P0 SYNCS.PHASECHK.TRANS64 P0, [R0+URZ+0xc8], R3 ;  /* 0x0000c803000085a7 */ /* 0x000f2400080010ff */
[----:B-12-4-:R-:W-:Y:S05]  /*54f0*/  @P0 EXIT ;  /* 0x000000000000094d */ /* 0x016fea0003800000 */
[----:B------:R-:W-:Y:S05]  /*5500*/  BRA `(.L_x_95) ;  /* 0xfffffffc00e87947 */ /* 0x000fea000383ffff */
.L_x_80:
[----:B------:R-:W-:-:S06]  /*5510*/  UISETP.GE.AND UP0, UPT, UR17, 0x4, UPT ;  /* 0x000000041100788c */ /* 0x000fcc000bf06270 */
[----:B------:R-:W-:-:S13]  /*5520*/  PLOP3.LUT P0, PT, PT, PT, UP0, 0x80, 0x8 ;  /* 0x000000000008781c */ /* 0x000fda0003f0f008 */
[----:B-1----:R-:W-:Y:S05]  /*5530*/  @!P0 EXIT ;  /* 0x000000000000894d */ /* 0x002fea0003800000 */
[----:B------:R-:W1:Y:S08]  /*5540*/  S2UR UR4, SR_CgaCtaId ;  /* 0x00000000000479c3 */ /* 0x000e700000008800 */
[----:B------:R-:W-:Y:S01]  /*5550*/  BAR.SYNC.DEFER_BLOCKING 0x6, 0xa0 ;  /* 0x0182800000007b1d */ /* 0x000fe20000010000 */
[C---:B------:R-:W-:Y:S01]  /*5560*/  IMAD.SHL.U32 R7, R97.reuse, 0x40, RZ ;  /* 0x0000004061077824 */ /* 0x040fe200078e00ff */
[----:B------:R-:W-:Y:S01]  /*5570*/  SHF.R.U32.HI R5, RZ, 0x1, R97 ;  /* 0x00000001ff057819 */ /* 0x000fe20000011661 */
[C---:B------:R-:W-:Y:S01]  /*5580*/  IMAD.U32 R37, R97.reuse, 0x10000, RZ ;  /* 0x0001000061257824 */ /* 0x040fe200078e00ff */
[C---:B------:R-:W-:Y:S01]  /*5590*/  R2P PR, R97.reuse, 0x6 ;  /* 0x0000000661007804 */ /* 0x040fe20000000000 */
[----:B------:R-:W-:Y:S01]  /*55a0*/  IMAD.SHL.U32 R84, R97, 0x20, RZ ;  /* 0x0000002061547824 */ /* 0x000fe200078e00ff */
[----:B------:R-:W-:-:S02]  /*55b0*/  UMOV UR44, 0x400 ;  /* 0x00000400002c7882 */ /* 0x000fc40000000000 */
[----:B------:R-:W2:Y:S01]  /*55c0*/  LDC.64 R80, c[0x0][0x888] ;  /* 0x00022200ff507b82 */ /* 0x000ea20000000a00 */
[C---:B------:R-:W-:Y:S01]  /*55d0*/  LOP3.LUT R4, R7.reuse, 0x1c0, RZ, 0xc0, !PT ;  /* 0x000001c007047812 */ /* 0x040fe200078ec0ff */
[----:B------:R-:W-:Y:S01]  /*55e0*/  IMAD.MOV.U32 R95, RZ, RZ, 0x20 ;  /* 0x00000020ff5f7424 */ /* 0x000fe200078e00ff */
[----:B------:R-:W-:Y:S01]  /*55f0*/  LOP3.LUT R7, R7, 0x200, RZ, 0xc0, !PT ;  /* 0x0000020007077812 */ /* 0x000fe200078ec0ff */
[----:B------:R-:W-:Y:S01]  /*5600*/  IMAD.MOV.U32 R94, RZ, RZ, 0x1 ;  /* 0x00000001ff5e7424 */ /* 0x000fe200078e00ff */
[----:B------:R-:W-:Y:S01]  /*5610*/  LOP3.LUT R5, R4, 0x8, R5, 0xf8, !PT ;  /* 0x0000000804057812 */ /* 0x000fe200078ef805 */
[----:B------:R-:W-:Y:S01]  /*5620*/  IMAD.SHL.U32 R4, R97, 0x8, RZ ;  /* 0x0000000861047824 */ /* 0x000fe200078e00ff */
[----:B------:R-:W-:Y:S01]  /*5630*/  LOP3.LUT R37, R37, 0x600000, RZ, 0xc0, !PT ;  /* 0x0060000025257812 */ /* 0x000fe200078ec0ff */
[----:B------:R-:W3:Y:S01]  /*5640*/  LDC.64 R82, c[0x0][0x890] ;  /* 0x00022400ff527b82 */ /* 0x000ee20000000a00 */
[----:B------:R-:W-:Y:S01]  /*5650*/  LOP3.LUT R84, R7, 0xc00, R84, 0xf8, !PT ;  /* 0x00000c0007547812 */ /* 0x000fe200078ef854 */
[----:B------:R-:W-:Y:S01]  /*5660*/  IMAD.MOV.U32 R36, RZ, RZ, RZ ;  /* 0x000000ffff247224 */ /* 0x000fe200078e00ff */
[----:B------:R-:W-:-:S02]  /*5670*/  LOP3.LUT R5, R5, 0x38, R4, 0x78, !PT ;  /* 0x0000003805057812 */ /* 0x000fc400078e7804 */
[----:B------:R-:W-:Y:S02]  /*5680*/  CS2R R92, SRZ ;  /* 0x00000000005c7805 */ /* 0x000fe4000001ff00 */
[----:B------:R-:W-:Y:S01]  /*5690*/  SEL R96, R95, 0xffffffe0, !P2 ;  /* 0xffffffe05f607807 */ /* 0x000fe20005000000 */
[----:B------:R-:W-:Y:S01]  /*56a0*/  IMAD.MOV.U32 R91, RZ, RZ, RZ ;  /* 0x000000ffff5b7224 */ /* 0x000fe200078e00ff */
[----:B------:R-:W-:Y:S01]  /*56b0*/  LOP3.LUT R84, R84, R5, RZ, 0xfc, !PT ;  /* 0x0000000554547212 */ /* 0x000fe200078efcff */
[----:B-1----:R-:W-:Y:S01]  /*56c0*/  ULEA UR44, UR4, UR44, 0x18 ;  /* 0x0000002c042c7291 */ /* 0x002fe2000f8ec0ff */
[----:B------:R-:W1:Y:S01]  /*56d0*/  LDC.64 R78, c[0x0][0x8b0] ;  /* 0x00022c00ff4e7b82 */ /* 0x000e620000000a00 */
[----:B------:R-:W-:Y:S01]  /*56e0*/  LOP3.LUT R97, R97, 0x60, RZ, 0xc0, !PT ;  /* 0x0000006061617812 */ /* 0x000fe200078ec0ff */
[----:B------:R-:W4:Y:S01]  /*56f0*/  LDCU UR59, c[0x0][0x370] ;  /* 0x00006e00ff3b77ac */ /* 0x000f220008000800 */
[----:B------:R-:W-:Y:S01]  /*5700*/  SEL R95, R95, 0xffffffe0, !P1 ;  /* 0xffffffe05f5f7807 */ /* 0x000fe20004800000 */
[----:B------:R-:W-:-:S04]  /*5710*/  UIADD3 UR4, UPT, UPT, UR44, 0x400, URZ ;  /* 0x000004002c047890 */ /* 0x000fc8000fffe0ff */
[----:B------:R-:W4:Y:S01]  /*5720*/  LDS R0, [UR44+0x190] ;  /* 0x0001902cff007984 */ /* 0x000f220008000800 */
[----:B------:R-:W1:Y:S01]  /*5730*/  LDC.64 R76, c[0x0][0x8a8] ;  /* 0x00022a00ff4c7b82 */ /* 0x000e620000000a00 */
[----:B------:R-:W1:Y:S01]  /*5740*/  LDCU.64 UR62, c[0x0][0x348] ;  /* 0x00006900ff3e77ac */ /* 0x000e620008000a00 */
[----:B------:R-:W-:Y:S01]  /*5750*/  IMAD.U32 R89, RZ, RZ, UR4 ;  /* 0x00000004ff597e24 */ /* 0x000fe2000f8e00ff */
[----:B------:R-:W1:Y:S01]  /*5760*/  LDCU UR43, c[0x0][0xb0c] ;  /* 0x00016180ff2b77ac */ /* 0x000e620008000800 */
[----:B------:R-:W1:Y:S01]  /*5770*/  LDCU UR39, c[0x0][0xb30] ;  /* 0x00016600ff2777ac */ /* 0x000e620008000800 */
[----:B------:R-:W1:Y:S01]  /*5780*/  LDCU.64 UR56, c[0x0][0x888] ;  /* 0x00011100ff3877ac */ /* 0x000e620008000a00 */
[----:B------:R-:W1:Y:S01]  /*5790*/  LDCU.64 UR40, c[0x0][0xb28] ;  /* 0x00016500ff2877ac */ /* 0x000e620008000a00 */
[----:B------:R-:W1:Y:S01]  /*57a0*/  LDCU.128 UR52, c[0x0][0xb10] ;  /* 0x00016200ff3477ac */ /* 0x000e620008000c00 */
[----:B------:R-:W1:Y:S01]  /*57b0*/  LDCU UR58, c[0x0][0x374] ;  /* 0x00006e80ff3a77ac */ /* 0x000e620008000800 */
[----:B------:R-:W-:Y:S01]  /*57c0*/  UMOV UR47, URZ ;  /* 0x000000ff002f7c82 */ /* 0x000fe20008000000 */
[----:B------:R-:W-:Y:S01]  /*57d0*/  UMOV UR46, URZ ;  /* 0x000000ff002e7c82 */ /* 0x000fe20008000000 */
[----:B--234-:R-:W-:-:S07]  /*57e0*/  IMAD.IADD R37, R0, 0x1, R37 ;  /* 0x0000000100257824 */ /* 0x01cfce00078e0225 */
.L_x_139:
[C---:B------:R-:W-:Y:S02]  /*57f0*/  LEA R3, R91.reuse, UR44, 0x3 ;  /* 0x0000002c5b037c11 */ /* 0x040fe4000f8e18ff */
[----:B------:R-:W-:Y:S02]  /*5800*/  SHF.L.U32 R0, R92, 0x1f, RZ ;  /* 0x0000001f5c007819 */ /* 0x000fe400000006ff */
[----:B------:R-:W-:Y:S02]  /*5810*/  LEA R5, R91, UR44, 0x4 ;  /* 0x0000002c5b057c11 */ /* 0x000fe4000f8e20ff */
[----:B------:R-:W2:Y:S02]  /*5820*/  SYNCS.PHASECHK.TRANS64.TRYWAIT P0, [R3+URZ+0xe0], R0 ;  /* 0x0000e000030075a7 */ /* 0x000ea400080011ff */
[----:B-12---:R-:W-:Y:S05]  /*5830*/  @!P0 BRA `(.L_x_96) ;  /* 0x0000004c00908947 */ /* 0x006fea0003800000 */
.L_x_197:
        /* <DEDUP_REMOVED lines=8> */
[----:B---3--:R-:W-:Y:S11]  /*58c0*/  LOP3.LUT P0, RZ, R6, 0x1, RZ, 0xc0, !PT ;  /* 0x0000000106ff7812 */ /* 0x008ff6000780c0ff */
[----:B------:R-:W-:Y:S02]  /*58d0*/  @!UPT UIADD3 URZ, UPT, UPT, URZ, URZ, URZ ;  /* 0x000000fffffff290 */ /* 0x000fe4000fffe0ff */
[----:B----4-:R-:W-:Y:S01]  /*58e0*/  VOTEU.ANY UP1, P0 ;  /* 0x0000000000ff7886 */ /* 0x010fe20000020100 */
[----:B------:R-:W-:Y:S01]  /*58f0*/  PLOP3.LUT P0, PT, PT, PT, UP1, 0x80, 0x8 ;  /* 0x000000000008781c */ /* 0x000fe20003f0f018 */
[----:B------:R-:W-:Y:S11]  /*5900*/  UP2UR UR61, UPR, URZ, 0x2 ;  /* 0x00000002ff3d7883 */ /* 0x000ff60008000000 */
[----:B------:R-:W-:Y:S01]  /*5910*/  @!UPT UIADD3 URZ, UPT, UPT, URZ, URZ, URZ ;  /* 0x000000fffffff290 */ /* 0x000fe2000fffe0ff */
[----:B--2---:R-:W-:Y:S02]  /*5920*/  @P0 SHF.R.U32.HI R0, RZ, 0x10, R5 ;  /* 0x00000010ff000819 */ /* 0x004fe40000011605 */
        /* <DEDUP_REMOVED lines=12> */
[----:B------:R-:W3:Y:S01]  /*59f0*/  LDCU UR12, c[0x0][0xb20] ;  /* 0x00016400ff0c77ac */ /* 0x000ee20008000800 */
[----:B-1----:R-:W-:Y:S02]  /*5a00*/  UIMAD.WIDE.U32 UR4, UR58, UR55, URZ ;  /* 0x000000373a0472a5 */ /* 0x002fe4000f8e00ff */
[----:B------:R-:W-:Y:S02]  /*5a10*/  UIMAD.WIDE.U32 UR6, UR59, UR52, URZ ;  /* 0x000000343b0672a5 */ /* 0x000fe4000f8e00ff */
[----:B------:R-:W-:Y:S02]  /*5a20*/  UISETP.NE.AND UP0, UPT, UR54, 0x1, UPT ;  /* 0x000000013600788c */ /* 0x000fe4000bf05270 */
[----:B------:R-:W-:Y:S02]  /*5a30*/  UIMAD.WIDE.U32 UR8, UR37, UR55, URZ ;  /* 0x00000037250872a5 */ /* 0x000fe4000f8e00ff */
[----:B------:R-:W-:Y:S02]  /*5a40*/  UIMAD.WIDE.U32 UR10, UR38, UR52, URZ ;  /* 0x00000034260a72a5 */ /* 0x000fe4000f8e00ff */
[----:B------:R-:W-:Y:S02]  /*5a50*/  UISETP.NE.AND UP1, UPT, UR43, 0x1, UPT ;  /* 0x000000012b00788c */ /* 0x000fe4000bf25270 */
[----:B------:R-:W-:Y:S01]  /*5a60*/  UISETP.NE.AND UP2, UPT, UR42, 0x1, UPT ;  /* 0x000000012a00788c */ /* 0x000fe2000bf45270 */
[----:B------:R-:W-:Y:S02]  /*5a70*/  UMOV UR4, UR5 ;  /* 0x0000000500047c82 */ /* 0x000fe40008000000 */
[----:B---3--:R-:W-:Y:S03]  /*5a80*/  USHF.R.U32.HI UR5, URZ, UR12, UR4 ;  /* 0x0000000cff057299 */ /* 0x008fe60008011604 */
[----:B------:R-:W-:Y:S02]  /*5a90*/  UMOV UR4, UR7 ;  /* 0x0000000700047c82 */ /* 0x000fe40008000000 */
[----:B------:R-:W-:Y:S02]  /*5aa0*/  USHF.R.U32.HI UR7, URZ, UR53, UR4 ;  /* 0x00000035ff077299 */ /* 0x000fe40008011604 */
[----:B------:R-:W-:Y:S02]  /*5ab0*/  USEL UR4, UR58, UR5, !UP0 ;  /* 0x000000053a047287 */ /* 0x000fe4000c000000 */
[----:B------:R-:W-:Y:S01]  /*5ac0*/  USEL UR7, UR59, UR7, !UP1 ;  /* 0x000000073b077287 */ /* 0x000fe2000c800000 */
[----:B------:R-:W-:Y:S01]  /*5ad0*/  UMOV UR5, UR9 ;  /* 0x0000000900057c82 */ /* 0x000fe20008000000 */
[----:B------:R-:W-:Y:S02]  /*5ae0*/  UIMAD.WIDE.U32 UR8, UR4, UR40, URZ ;  /* 0x00000028040872a5 */ /* 0x000fe4000f8e00ff */
[----:B------:R-:W-:Y:S03]  /*5af0*/  USHF.R.U32.HI UR6, URZ, UR12, UR5 ;  /* 0x0000000cff067299 */ /* 0x000fe60008011605 */
[----:B------:R-:W-:Y:S01]  /*5b00*/  UMOV UR5, UR11 ;  /* 0x0000000b00057c82 */ /* 0x000fe20008000000 */
[----:B------:R-:W-:Y:S02]  /*5b10*/  UIMAD.WIDE.U32 UR10, UR7, UR40, URZ ;  /* 0x00000028070a72a5 */ /* 0x000fe4000f8e00ff */
[----:B------:R-:W-:Y:S02]  /*5b20*/  USHF.R.U32.HI UR12, URZ, UR53, UR5 ;  /* 0x00000035ff0c7299 */ /* 0x000fe40008011605 */
[----:B------:R-:W-:Y:S01]  /*5b30*/  USEL UR6, UR37, UR6, !UP0 ;  /* 0x0000000625067287 */ /* 0x000fe2000c000000 */
[----:B------:R-:W-:Y:S02]  /*5b40*/  UMOV UR5, UR9 ;  /* 0x0000000900057c82 */ /* 0x000fe40008000000 */
[----:B------:R-:W-:Y:S01]  /*5b50*/  UMOV UR10, UR11 ;  /* 0x0000000b000a7c82 */ /* 0x000fe20008000000 */
[----:B------:R-:W-:Y:S02]  /*5b60*/  @UP2 USHF.R.U32.HI UR4, URZ, UR41, UR5 ;  /* 0x00000029ff042299 */ /* 0x000fe40008011605 */
[----:B------:R-:W-:Y:S02]  /*5b70*/  @UP2 USHF.R.U32.HI UR7, URZ, UR41, UR10 ;  /* 0x00000029ff072299 */ /* 0x000fe4000801160a */
[----:B------:R-:W-:Y:S02]  /*5b80*/  UIMAD UR4, UR42, UR4, URZ ;  /* 0x000000042a0472a4 */ /* 0x000fe4000f8e02ff */
        /* <DEDUP_REMOVED lines=8> */
[----:B------:R-:W-:Y:S02]  /*5c10*/  USEL UR11, UR6, UR4, !UP2 ;  /* 0x00000004060b7287 */ /* 0x000fe4000d000000 */
[----:B------:R-:W-:Y:S02]  /*5c20*/  UIADD3 UR8, UPT, UPT, -UR5, URZ, URZ ;  /* 0x000000ff05087290 */ /* 0x000fe4000fffe1ff */
[----:B------:R-:W-:Y:S01]  /*5c30*/  UIADD3 UR10, UPT, UPT, -UR11, URZ, URZ ;  /* 0x000000ff0b0a7290 */ /* 0x000fe2000fffe1ff */
[----:B------:R-:W-:Y:S01]  /*5c40*/  @!UP0 UMOV UR4, UR9 ;  /* 0x0000000900048c82 */ /* 0x000fe20008000000 */
[----:B------:R-:W-:Y:S02]  /*5c50*/  UIADD3 UR9, UPT, UPT, -UR6, URZ, URZ ;  /* 0x000000ff06097290 */ /* 0x000fe4000fffe1ff */
[----:B------:R-:W-:Y:S02]  /*5c60*/  @!UP0 USHF.R.U32.HI UR4, URZ, UR41, UR4 ;  /* 0x00000029ff048299 */ /* 0x000fe40008011604 */
[----:B------:R-:W-:Y:S02]  /*5c70*/  UIMAD UR10, UR42, UR10, UR6 ;  /* 0x0000000a2a0a72a4 */ /* 0x000fe4000f8e0206 */
[----:B------:R-:W-:Y:S04]  /*5c80*/  @!UP0 USEL UR4, UR5, UR4, !UP2 ;  /* 0x0000000405048287 */ /* 0x000fe8000d000000 */
[----:B------:R-:W-:Y:S02]  /*5c90*/  @!UP0 UIMAD UR10, UR7, UR10, UR4 ;  /* 0x0000000a070a82a4 */ /* 0x000fe4000f8e0204 */
[----:B------:R-:W-:Y:S02]  /*5ca0*/  @!UP0 UIADD3 UR11, UPT, UPT, UR11, -UR4, URZ ;  /* 0x800000040b0b8290 */ /* 0x000fe4000fffe0ff */
[----:B------:R-:W-:Y:S02]  /*5cb0*/  UIMAD UR7, UR43, UR8, UR38 ;  /* 0x000000082b0772a4 */ /* 0x000fe4000f8e0226 */
[----:B------:R-:W-:Y:S02]  /*5cc0*/  @!UP0 UIMAD UR6, UR11, UR42, UR5 ;  /* 0x0000002a0b0682a4 */ /* 0x000fe4000f8e0205 */
[----:B------:R-:W-:Y:S01]  /*5cd0*/  UIMAD UR4, UR54, UR9, UR37 ;  /* 0x00000009360472a4 */ /* 0x000fe2000f8e0225 */
[----:B------:R-:W-:Y:S02]  /*5ce0*/  @!UP0 UMOV UR5, UR10 ;  /* 0x0000000a00058c82 */ /* 0x000fe40008000000 */
[----:B------:R-:W-:Y:S02]  /*5cf0*/  UIMAD UR38, UR5, UR43, UR7 ;  /* 0x0000002b052672a4 */ /* 0x000fe4000f8e0207 */
[----:B------:R-:W-:Y:S11]  /*5d00*/  UIMAD UR37, UR6, UR54, UR4 ;  /* 0x00000036062572a4 */ /* 0x000ff6000f8e0204 */
[----:B------:R-:W-:Y:S01]  /*5d10*/  @!UPT UIADD3 URZ, UPT, UPT, URZ, URZ, URZ ;  /* 0x000000fffffff290 */ /* 0x000fe2000fffe0ff */
.L_x_97:
[----:B-1----:R-:W-:Y:S01]  /*5d20*/  UISETP.NE.AND UP0, UPT, UR39, 0x1, UPT ;  /* 0x000000012700788c */ /* 0x002fe2000bf05270 */
[----:B------:R-:W-:Y:S01]  /*5d30*/  LOP3.LUT P0, RZ, R89, 0x3f0, RZ, 0xc0, !PT ;  /* 0x000003f059ff7812 */ /* 0x000fe2000780c0ff */
[----:B------:R-:W-:Y:S01]  /*5d40*/  USHF.L.U32 UR50, UR16, 0x6, URZ ;  /* 0x0000000610327899 */ /* 0x000fe200080006ff */
[----:B------:R-:W-:Y:S01]  /*5d50*/  BSSY.RECONVERGENT B6, `(.L_x_98) ;  /* 0x0000034000067945 */ /* 0x000fe20003800200 */
[----:B------:R-:W-:Y:S01]  /*5d60*/  USHF.L.U32 UR49, UR20, 0x8, URZ ;  /* 0x0000000814317899 */ /* 0x000fe200080006ff */
[----:B------:R-:W-:Y:S06]  /*5d70*/  IADD3 R91, PT, PT, R91, 0x1, RZ ;  /* 0x000000015b5b7810 */ /* 0x000fec0007ffe0ff */
[----:B------:R-:W1:Y:S01]  /*5d80*/  @!UP0 LDCU.128 UR12, c[0x0][0xb10] ;  /* 0x00016200ff0c87ac */ /* 0x000e620008000c00 */
[----:B------:R-:W3:Y:S01]  /*5d90*/  @!UP0 LDCU UR5, c[0x0][0xb0c] ;  /* 0x00016180ff0587ac */ /* 0x000ee20008000800 */
[----:B------:R-:W4:Y:S01]  /*5da0*/  @!UP0 LDCU UR10, c[0x0][0xb20] ;  /* 0x00016400ff0a87ac */ /* 0x000f220008000800 */
[----:B-1----:R-:W-:Y:S02]  /*5db0*/  UIMAD.WIDE.U32 UR8, UR38, UR12, URZ ;  /* 0x0000000c260872a5 */ /* 0x002fe4000f8e00ff */
[----:B------:R-:W-:Y:S02]  /*5dc0*/  UIMAD.WIDE.U32 UR6, UR37, UR15, URZ ;  /* 0x0000000f250672a5 */ /* 0x000fe4000f8e00ff */
[----:B------:R-:W-:Y:S03]  /*5dd0*/  @!UP0 UISETP.NE.AND UP1, UPT, UR14, 0x1, UPT ;  /* 0x000000010e00888c */ /* 0x000fe6000bf25270 */
[----:B------:R-:W-:Y:S01]  /*5de0*/  @!UP0 UMOV UR4, UR9 ;  /* 0x0000000900048c82 */ /* 0x000fe20008000000 */
[----:B---3--:R-:W-:Y:S02]  /*5df0*/  @!UP0 UISETP.NE.AND UP2, UPT, UR5, 0x1, UPT ;  /* 0x000000010500888c */ /* 0x008fe4000bf45270 */
[----:B------:R-:W-:Y:S01]  /*5e00*/  @!UP0 USHF.R.U32.HI UR4, URZ, UR13, UR4 ;  /* 0x0000000dff048299 */ /* 0x000fe20008011604 */
[----:B------:R-:W-:Y:S02]  /*5e10*/  @!UP0 UMOV UR6, UR7 ;  /* 0x0000000700068c82 */ /* 0x000fe40008000000 */
[----:B----4-:R-:W-:Y:S02]  /*5e20*/  @!UP0 USHF.R.U32.HI UR6, URZ, UR10, UR6 ;  /* 0x0000000aff068299 */ /* 0x010fe40008011606 */
[----:B------:R-:W-:Y:S02]  /*5e30*/  @!UP0 USEL UR7, UR38, UR4, !UP2 ;  /* 0x0000000426078287 */ /* 0x000fe4000d000000 */
[----:B------:R-:W-:Y:S04]  /*5e40*/  @!UP0 USEL UR6, UR37, UR6, !UP1 ;  /* 0x0000000625068287 */ /* 0x000fe8000c800000 */
[----:B------:R-:W-:Y:S02]  /*5e50*/  @!UP0 UIADD3 UR4, UPT, UPT, -UR7, UR6, URZ ;  /* 0x0000000607048290 */ /* 0x000fe4000fffe1ff */
[----:B------:R-:W-:Y:S02]  /*5e60*/  @!UP0 UIADD3 UR6, UPT, UPT, UR7, -UR6, URZ ;  /* 0x8000000607068290 */ /* 0x000fe4000fffe0ff */
[----:B------:R-:W-:Y:S02]  /*5e70*/  @!UP0 UIMAD UR38, UR4, UR5, UR38 ;  /* 0x00000005042682a4 */ /* 0x000fe4000f8e0226 */
[----:B------:R-:W-:Y:S01]  /*5e80*/  @!UP0 UIMAD UR37, UR6, UR14, UR37 ;  /* 0x0000000e062582a4 */ /* 0x000fe2000f8e0225 */
[----:B------:R-:W-:Y:S11]  /*5e90*/  @!P0 BRA `(.L_x_99) ;  /* 0x00000000007c8947 */ /* 0x000ff60003800000 */
[----:B------:R-:W1:Y:S01]  /*5ea0*/  LDCU.64 UR8, c[0x4][0x80] ;  /* 0x01001000ff0877ac */ /* 0x000e620008000a00 */
[----:B------:R-:W-:Y:S01]  /*5eb0*/  MOV R2, 0x0 ;  /* 0x0000000000027802 */ /* 0x000fe20000000f00 */
[----:B------:R-:W-:Y:S02]  /*5ec0*/  HFMA2 R12, -RZ, RZ, 0, 5.9604644775390625e-08 ;  /* 0x00000001ff0c7431 */ /* 0x000fe400000001ff */
[----:B------:R-:W-:Y:S01]  /*5ed0*/  IMAD.MOV.U32 R8, RZ, RZ, 0x70 ;  /* 0x00000070ff087424 */ /* 0x000fe200078e00ff */
[----:B------:R3:W4:Y:S01]  /*5ee0*/  LDC.64 R14, c[0x4][R2] ;  /* 0x01000000020e7b82 */ /* 0x0007220000000a00 */
[----:B------:R-:W2:Y:S01]  /*5ef0*/  LDCU.64 UR6, c[0x4][0x88] ;  /* 0x01001100ff0677ac */ /* 0x000ea20008000a00 */
[----:B------:R-:W-:Y:S01]  /*5f00*/  IMAD.MOV.U32 R13, RZ, RZ, RZ ;  /* 0x000000ffff0d7224 */ /* 0x000fe200078e00ff */
[----:B------:R-:W2:Y:S01]  /*5f10*/  LDCU.64 UR4, c[0x4][0x8] ;  /* 0x01000100ff0477ac */ /* 0x000ea20008000a00 */
[----:B-1----:R-:W-:Y:S01]  /*5f20*/  MOV R5, UR9 ;  /* 0x0000000900057c02 */ /* 0x002fe20008000f00 */
[----:B------:R-:W-:Y:S01]  /*5f30*/  IMAD.U32 R4, RZ, RZ, UR8 ;  /* 0x00000008ff047e24 */ /* 0x000fe2000f8e00ff */
[----:B--2---:R-:W-:Y:S01]  /*5f40*/  MOV R7, UR7 ;  /* 0x0000000700077c02 */ /* 0x004fe20008000f00 */
[----:B------:R-:W-:Y:S01]  /*5f50*/  IMAD.U32 R6, RZ, RZ, UR6 ;  /* 0x00000006ff067e24 */ /* 0x000fe2000f8e00ff */
[----:B------:R-:W-:Y:S01]  /*5f60*/  MOV R11, UR5 ;  /* 0x00000005000b7c02 */ /* 0x000fe20008000f00 */
[----:B------:R-:W-:Y:S02]  /*5f70*/  IMAD.U32 R10, RZ, RZ, UR4 ;  /* 0x00000004ff0a7e24 */ /* 0x000fe4000f8e00ff */
[----:B------:R-:W-:Y:S07]  /*5f80*/  LEPC R20, `(.L_x_100) ;  /* 0x000000001014794e */ /* 0x000fee0000000000 */
[----:B---345:R-:W-:Y:S05]  /*5f90*/  CALL.ABS.NOINC R14 ;  /* 0x000000000e007343 */ /* 0x038fea0003c00000 */
.L_x_100:
[----:B------:R-:W1:Y:S01]  /*5fa0*/  LDCU.64 UR8, c[0x4][0x80] ;  /* 0x01001000ff0877ac */ /* 0x000e620008000a00 */
[----:B------:R-:W2:Y:S01]  /*5fb0*/  LDC.64 R2, c[0x4][R2] ;  /* 0x0100000002027b82 */ /* 0x000ea20000000a00 */
[----:B------:R-:W-:Y:S02]  /*5fc0*/  HFMA2 R12, -RZ, RZ, 0, 5.9604644775390625e-08 ;  /* 0x00000001ff0c7431 */ /* 0x000fe400000001ff */
[----:B------:R-:W-:Y:S02]  /*5fd0*/  IMAD.MOV.U32 R8, RZ, RZ, 0x70 ;  /* 0x00000070ff087424 */ /* 0x000fe400078e00ff */
[----:B------:R-:W-:Y:S01]  /*5fe0*/  IMAD.MOV.U32 R13, RZ, RZ, RZ ;  /* 0x000000ffff0d7224 */ /* 0x000fe200078e00ff */
[----:B------:R-:W3:Y:S01]  /*5ff0*/  LDCU.64 UR6, c[0x4][0x88] ;  /* 0x01001100ff0677ac */ /* 0x000ee20008000a00 */
[----:B------:R-:W4:Y:S01]  /*6000*/  LDCU.64 UR4, c[0x4][0x8] ;  /* 0x01000100ff0477ac */ /* 0x000f220008000a00 */
[----:B-1----:R-:W-:Y:S02]  /*6010*/  MOV R4, UR8 ;  /* 0x0000000800047c02 */ /* 0x002fe40008000f00 */
[----:B------:R-:W-:Y:S02]  /*6020*/  MOV R5, UR9 ;  /* 0x0000000900057c02 */ /* 0x000fe40008000f00 */
[----:B---3--:R-:W-:Y:S01]  /*6030*/  MOV R7, UR7 ;  /* 0x0000000700077c02 */ /* 0x008fe20008000f00 */
[----:B------:R-:W-:Y:S01]  /*6040*/  IMAD.U32 R6, RZ, RZ, UR6 ;  /* 0x00000006ff067e24 */ /* 0x000fe2000f8e00ff */
[----:B----4-:R-:W-:Y:S01]  /*6050*/  MOV R11, UR5 ;  /* 0x00000005000b7c02 */ /* 0x010fe20008000f00 */
[----:B------:R-:W-:Y:S02]  /*6060*/  IMAD.U32 R10, RZ, RZ, UR4 ;  /* 0x00000004ff0a7e24 */ /* 0x000fe4000f8e00ff */
[----:B------:R-:W-:Y:S07]  /*6070*/  LEPC R20, `(.L_x_99) ;  /* 0x000000001014794e */ /* 0x000fee0000000000 */
[----:B--2---:R-:W-:Y:S05]  /*6080*/  CALL.ABS.NOINC R2 ;  /* 0x0000000002007343 */ /* 0x004fea0003c00000 */
.L_x_99:
[----:B------:R-:W-:Y:S05]  /*6090*/  BSYNC.RECONVERGENT B6 ;  /* 0x0000000000067941 */ /* 0x000fea0003800200 */
.L_x_98:
[----:B------:R-:W-:Y:S02]  /*60a0*/  ISETP.NE.U32.AND P0, PT, RZ, UR56, PT ;  /* 0x00000038ff007c0c */ /* 0x000fe4000bf05070 */
[C---:B------:R-:W-:Y:S02]  /*60b0*/  ISETP.NE.U32.AND P1, PT, R82.reuse, RZ, PT ;  /* 0x000000ff5200720c */ /* 0x040fe40003f25070 */
[----:B------:R-:W-:Y:S02]  /*60c0*/  ISETP.NE.U32.AND P4, PT, R82, RZ, PT ;  /* 0x000000ff5200720c */ /* 0x000fe40003f85070 */
[----:B------:R-:W-:Y:S02]  /*60d0*/  ISETP.NE.AND.EX P0, PT, RZ, UR57, PT, P0 ;  /* 0x00000039ff007c0c */ /* 0x000fe4000bf05300 */
[C---:B------:R-:W-:Y:S02]  /*60e0*/  ISETP.NE.AND.EX P1, PT, R83.reuse, RZ, PT, P1 ;  /* 0x000000ff5300720c */ /* 0x040fe40003f25310 */
[----:B------:R-:W-:Y:S02]  /*60f0*/  ISETP.NE.AND.EX P4, PT, R83, RZ, P0, P4 ;  /* 0x000000ff5300720c */ /* 0x000fe40000785340 */
[----:B------:R-:W-:Y:S02]  /*6100*/  ISETP.NE.U32.AND P5, PT, R78, RZ, PT ;  /* 0x000000ff4e00720c */ /* 0x000fe40003fa5070 */
[----:B------:R-:W-:Y:S02]  /*6110*/  ISETP.NE.U32.AND P3, PT, RZ, UR56, PT ;  /* 0x00000038ff007c0c */ /* 0x000fe4000bf65070 */
[----:B------:R-:W-:Y:S02]  /*6120*/  PLOP3.LUT P2, PT, PT, PT, PT, 0x8, 0x80 ;  /* 0x000000000080781c */ /* 0x000fe40003f4e170 */
[----:B------:R-:W-:Y:S02]  /*6130*/  ISETP.NE.AND.EX P5, PT, R79, RZ, PT, P5 ;  /* 0x000000ff4f00720c */ /* 0x000fe40003fa5350 */
[----:B------:R-:W-:Y:S03]  /*6140*/  ISETP.NE.AND.EX P3, PT, RZ, UR57, PT, P3 ;  /* 0x00000039ff007c0c */ /* 0x000fe6000bf65330 */
[----:B------:R-:W-:Y:S01]  /*6150*/  @!P4 PLOP3.LUT P2, PT, P1, PT, PT, 0x80, 0x8 ;  /* 0x000000000008c81c */ /* 0x000fe20000f4f070 */
[----:B------:R-:W-:Y:S01]  /*6160*/  @!UPT UIADD3 URZ, UPT, UPT, URZ, URZ, URZ ;  /* 0x000000fffffff290 */ /* 0x000fe2000fffe0ff */
[----:B------:R-:W-:Y:S11]  /*6170*/  @!P1 BRA `(.L_x_101) ;  /* 0x0000000000309947 */ /* 0x000ff60003800000 */
[----:B------:R-:W-:Y:S01]  /*6180*/  ISETP.NE.U32.AND P0, PT, R80, RZ, PT ;  /* 0x000000ff5000720c */ /* 0x000fe20003f05070 */
[----:B------:R-:W1:Y:S01]  /*6190*/  LDCU.64 UR4, c[0x0][0x358] ;  /* 0x00006b00ff0477ac */ /* 0x000e620008000a00 */
[----:B------:R-:W-:Y:S02]  /*61a0*/  IMAD.MOV.U32 R85, RZ, RZ, 0x1 ;  /* 0x00000001ff557424 */ /* 0x000fe400078e00ff */
[----:B------:R-:W-:Y:S11]  /*61b0*/  ISETP.NE.AND.EX P0, PT, R81, RZ, PT, P0 ;  /* 0x000000ff5100720c */ /* 0x000ff60003f05300 */
[----:B------:R-:W-:Y:S02]  /*61c0*/  @!UPT UIADD3 URZ, UPT, UPT, URZ, URZ, URZ ;  /* 0x000000fffffff290 */ /* 0x000fe4000fffe0ff */
[----:B------:R-:W3:Y:S01]  /*61d0*/  @P0 LDC.64 R2, c[0x0][0x888] ;  /* 0x00022200ff020b82 */ /* 0x000ee20000000a00 */
[----:B--2---:R-:W-:Y:S04]  /*61e0*/  @P0 IMAD R0, R82, UR36, RZ ;  /* 0x0000002452000c24 */ /* 0x004fe8000f8e02ff */
[----:B---3--:R-:W-:Y:S04]  /*61f0*/  @P0 IMAD.WIDE R2, R0, 0x4, R2 ;  /* 0x0000000400020825 */ /* 0x008fe800078e0202 */
[----:B------:R-:W-:Y:S01]  /*6200*/  HFMA2 R0, -RZ, RZ, 0, 5.9604644775390625e-08 ;  /* 0x00000001ff007431 */ /* 0x000fe200000001ff */
[----:B-1---5:R1:W5:Y:S04]  /*6210*/  @P0 LDG.E R41, desc[UR4][R2.64] ;  /* 0x0000000402290981 */ /* 0x022368000c1e1900 */
[----:B------:R-:W-:Y:S01]  /*6220*/  @!P0 PRMT R85, R0, 0x7610, R85 ;  /* 0x0000761000558816 */ /* 0x000fe20000000055 */
[----:B-1----:R-:W3:Y:S06]  /*6230*/  @!P0 LDC R41, c[0x0][0x880] ;  /* 0x00022000ff298b82 */ /* 0x002eec0000000800 */
.L_x_101:
[----:B------:R-:W-:Y:S05]  /*6240*/  @!P5 BRA `(.L_x_102) ;  /* 0x000000000024d947 */ /* 0x000fea0003800000 */
[----:B------:R-:W-:Y:S01]  /*6250*/  ISETP.NE.U32.AND P0, PT, R76, RZ, PT ;  /* 0x000000ff4c00720c */ /* 0x000fe20003f05070 */
[----:B------:R-:W1:Y:S03]  /*6260*/  LDCU.64 UR4, c[0x0][0x358] ;  /* 0x00006b00ff0477ac */ /* 0x000e660008000a00 */
[----:B------:R-:W-:Y:S11]  /*6270*/  ISETP.NE.AND.EX P0, PT, R77, RZ, PT, P0 ;  /* 0x000000ff4d00720c */ /* 0x000ff60003f05300 */
[----:B------:R-:W-:Y:S02]  /*6280*/  @!UPT UIADD3 URZ, UPT, UPT, URZ, URZ, URZ ;  /* 0x000000fffffff290 */ /* 0x000fe4000fffe0ff */
[----:B------:R-:W4:Y:S01]  /*6290*/  @P0 LDC.64 R2, c[0x0][0x8a8] ;  /* 0x00022a00ff020b82 */ /* 0x000f220000000a00 */
[----:B--2---:R-:W-:Y:S04]  /*62a0*/  @P0 IMAD R0, R78, UR36, RZ ;  /* 0x000000244e000c24 */ /* 0x004fe8000f8e02ff */
[----:B----4-:R-:W-:Y:S05]  /*62b0*/  @P0 IMAD.WIDE R2, R0, 0x4, R2 ;  /* 0x0000000400020825 */ /* 0x010fea00078e0202 */
[----:B-1---5:R1:W5:Y:S02]  /*62c0*/  @P0 LDG.E R38, desc[UR4][R2.64] ;  /* 0x0000000402260981 */ /* 0x022364000c1e1900 */
[----:B-1----:R-:W4:Y:S02]  /*62d0*/  @!P0 LDC R38, c[0x0][0x8a0] ;  /* 0x00022800ff268b82 */ /* 0x002f240000000800 */
.L_x_102:
[----:B---3-5:R-:W-:Y:S01]  /*62e0*/  FSETP.NEU.AND P0, PT, R41, RZ, PT ;  /* 0x000000ff2900720b */ /* 0x028fe20003f0d000 */
[----:B------:R-:W-:Y:S01]  /*62f0*/  IMAD.SHL.U32 R47, R84, 0x2, RZ ;  /* 0x00000002542f7824 */ /* 0x000fe200078e00ff */
[----:B------:R-:W-:Y:S01]  /*6300*/  SEL R4, RZ, 0xffffffff, P3 ;  /* 0xffffffffff047807 */ /* 0x000fe20001800000 */
[----:B------:R-:W-:Y:S01]  /*6310*/  BSSY B1, `(.L_x_103) ;  /* 0x0000043000017945 */ /* 0x000fe20003800000 */
[----:B------:R-:W-:Y:S01]  /*6320*/  @!P4 LOP3.LUT P3, RZ, R85, 0xff, RZ, 0xc0, !PT ;  /* 0x000000ff55ffc812 */ /* 0x000fe2000786c0ff */
[----:B------:R-:W-:Y:S01]  /*6330*/  VIADD R100, R47, UR44 ;  /* 0x0000002c2f647c36 */ /* 0x000fe20008000000 */
[----:B------:R-:W-:Y:S01]  /*6340*/  @!P4 SEL R3, RZ, 0xffffffff, P0 ;  /* 0xffffffffff03c807 */ /* 0x000fe20000000000 */
[----:B------:R-:W-:Y:S01]  /*6350*/  IMAD.MOV.U32 R60, RZ, RZ, 0x1 ;  /* 0x00000001ff3c7424 */ /* 0x000fe200078e00ff */
[----:B------:R-:W-:Y:S01]  /*6360*/  LOP3.LUT R94, R94, 0x1, RZ, 0x3c, !PT ;  /* 0x000000015e5e7812 */ /* 0x000fe200078e3cff */
[----:B------:R-:W-:Y:S01]  /*6370*/  IMAD.MOV.U32 R46, RZ, RZ, RZ ;  /* 0x000000ffff2e7224 */ /* 0x000fe200078e00ff */
[----:B------:R-:W-:Y:S02]  /*6380*/  @P2 SEL R3, R4, R3, !P3 ;  /* 0x0000000304032207 */ /* 0x000fe40005800000 */
[----:B------:R-:W-:Y:S02]  /*6390*/  CS2R R74, SRZ ;  /* 0x00000000004a7805 */ /* 0x000fe4000001ff00 */
[C---:B------:R-:W-:Y:S02]  /*63a0*/  LEA R101, R36.reuse, UR44, 0x3 ;  /* 0x0000002c24657c11 */ /* 0x040fe4000f8e18ff */
[----:B------:R-:W-:Y:S02]  /*63b0*/  CS2R R72, SRZ ;  /* 0x0000000000487805 */ /* 0x000fe4000001ff00 */
[----:B------:R-:W-:Y:S02]  /*63c0*/  @!P4 LOP3.LUT R3, R3, 0x1, RZ, 0xc0, !PT ;  /* 0x000000010303c812 */ /* 0x000fe400078ec0ff */
[----:B------:R-:W-:Y:S02]  /*63d0*/  CS2R R66, SRZ ;  /* 0x0000000000427805 */ /* 0x000fe4000001ff00 */
[----:B------:R-:W-:Y:S02]  /*63e0*/  SHF.L.U32 R2, R93, 0x1f, RZ ;  /* 0x0000001f5d027819 */ /* 0x000fe400000006ff */
[----:B------:R-:W-:Y:S02]  /*63f0*/  CS2R R64, SRZ ;  /* 0x0000000000407805 */ /* 0x000fe4000001ff00 */
[----:B------:R-:W-:Y:S02]  /*6400*/  ISETP.NE.U32.OR P6, PT, R3, 0x1, P4 ;  /* 0x000000010300780c */ /* 0x000fe400027c5470 */
[----:B------:R-:W-:Y:S02]  /*6410*/  CS2R R58, SRZ ;  /* 0x00000000003a7805 */ /* 0x000fe4000001ff00 */
[----:B------:R-:W-:Y:S02]  /*6420*/  LEA.HI R39, R36, R36, RZ, 0x1 ;  /* 0x0000002424277211 */ /* 0x000fe400078f08ff */
[----:B------:R-:W-:Y:S02]  /*6430*/  CS2R R56, SRZ ;  /* 0x0000000000387805 */ /* 0x000fe4000001ff00 */
[----:B------:R-:W-:Y:S02]  /*6440*/  LOP3.LUT P4, R90, R85, 0xff, RZ, 0xc0, !PT ;  /* 0x000000ff555a7812 */ /* 0x000fe4000788c0ff */
[----:B------:R-:W-:Y:S02]  /*6450*/  CS2R R50, SRZ ;  /* 0x0000000000327805 */ /* 0x000fe4000001ff00 */
[----:B------:R-:W-:Y:S01]  /*6460*/  SEL R3, RZ, 0xffffffff, P0 ;  /* 0xffffffffff037807 */ /* 0x000fe20000000000 */
[C---:B--2---:R-:W-:Y:S01]  /*6470*/  IMAD.SHL.U32 R0, R39.reuse, 0x80, RZ ;  /* 0x0000008027007824 */ /* 0x044fe200078e00ff */
[----:B------:R-:W-:Y:S02]  /*6480*/  LOP3.LUT R39, R39, 0xffe, RZ, 0xc0, !PT ;  /* 0x00000ffe27277812 */ /* 0x000fe400078ec0ff */
[----:B------:R-:W-:Y:S02]  /*6490*/  CS2R R48, SRZ ;  /* 0x0000000000307805 */ /* 0x000fe4000001ff00 */
[----:B------:R-:W-:Y:S01]  /*64a0*/  @P1 SEL R3, R4, R3, !P4 ;  /* 0x0000000304031207 */ /* 0x000fe20006000000 */
[----:B------:R-:W-:Y:S01]  /*64b0*/  VIADD R63, R100, 0x400 ;  /* 0x00000400643f7836 */ /* 0x000fe20000000000 */
[----:B------:R-:W-:Y:S01]  /*64c0*/  LOP3.LUT R0, R0, 0xffffff00, RZ, 0xc0, !PT ;  /* 0xffffff0000007812 */ /* 0x000fe200078ec0ff */
[----:B------:R-:W-:Y:S01]  /*64d0*/  IMAD.IADD R39, R36, 0x1, -R39 ;  /* 0x0000000124277824 */ /* 0x000fe200078e0a27 */
[----:B------:R-:W-:Y:S01]  /*64e0*/  @P6 SHF.L.U32 R5, R94, 0x1f, RZ ;  /* 0x0000001f5e056819 */ /* 0x000fe200000006ff */
[----:B------:R-:W-:Y:S01]  /*64f0*/  IMAD.IADD R99, R95, 0x1, R100 ;  /* 0x000000015f637824 */ /* 0x000fe200078e0264 */
[----:B------:R-:W-:Y:S01]  /*6500*/  LOP3.LUT R3, R3, 0x1, RZ, 0xc0, !PT ;  /* 0x0000000103037812 */ /* 0x000fe200078ec0ff */
[----:B------:R-:W-:Y:S01]  /*6510*/  IMAD.IADD R0, R37, 0x1, R0 ;  /* 0x0000000125007824 */ /* 0x000fe200078e0200 */
[----:B------:R-:W1:Y:S01]  /*6520*/  @P6 SYNCS.PHASECHK.TRANS64.TRYWAIT P3, [UR44+0x90], R5 ;  /* 0x00009005ff0065a7 */ /* 0x000e62000806112c */
[----:B------:R-:W-:Y:S02]  /*6530*/  P2R R98, PR, RZ, 0x40 ;  /* 0x00000040ff627803 */ /* 0x000fe40000000000 */
[----:B------:R-:W-:Y:S01]  /*6540*/  ISETP.NE.U32.AND P5, PT, R3, 0x1, PT ;  /* 0x000000010300780c */ /* 0x000fe20003fa5070 */
[----:B------:R-:W-:Y:S03]  /*6550*/  IMAD R39, R39, 0x100000, R0 ;  /* 0x0010000027277824 */ /* 0x000fe600078e0200 */
[----:B------:R-:W-:Y:S01]  /*6560*/  P2R R61, PR, RZ, 0x20 ;  /* 0x00000020ff3d7803 */ /* 0x000fe20000000000 */
[----:B------:R2:W3:Y:S01]  /*6570*/  SYNCS.PHASECHK.TRANS64.TRYWAIT P2, [R101+URZ+0x100], R2 ;  /* 0x00010002650075a7 */ /* 0x0004e200080411ff */
[----:B-1----:R-:W-:Y:S01]  /*6580*/  @P6 SEL R60, RZ, 0x1, !P3 ;  /* 0x00000001ff3c6807 */ /* 0x002fe20005800000 */
[----:B--2---:R-:W-:Y:S06]  /*6590*/  @!P6 BRA `(.L_x_104) ;  /* 0x000000000068e947 */ /* 0x004fec0003800000 */
[----:B------:R-:W-:Y:S01]  /*65a0*/  @P5 IMAD R0, R96, 0x2, R63 ;  /* 0x0000000260005824 */ /* 0x000fe200078e023f */
[----:B------:R-:W-:Y:S01]  /*65b0*/  ISETP.NE.AND P0, PT, R60, RZ, PT ;  /* 0x000000ff3c00720c */ /* 0x000fe20003f05270 */
[----:B------:R-:W-:Y:S01]  /*65c0*/  @P5 IMAD R4, R96, 0x2, R100 ;  /* 0x0000000260045824 */ /* 0x000fe200078e0264 */
[----:B------:R-:W-:Y:S01]  /*65d0*/  BSSY B0, `(.L_x_105) ;  /* 0x000000e000007945 */ /* 0x000fe20003800000 */
[----:B------:R-:W-:Y:S01]  /*65e0*/  IMAD.MOV.U32 R74, RZ, RZ, RZ ;  /* 0x000000ffff4a7224 */ /* 0x000fe200078e00ff */
[----:B------:R-:W-:Y:S01]  /*65f0*/  CS2R R66, SRZ ;  /* 0x0000000000427805 */ /* 0x000fe2000001ff00 */
[----:B------:R-:W-:Y:S01]  /*6600*/  @P5 IMAD.IADD R5, R95, 0x1, R0 ;  /* 0x000000015f055824 */ /* 0x000fe200078e0200 */
[----:B------:R-:W-:Y:S02]  /*6610*/  CS2R R64, SRZ ;  /* 0x0000000000407805 */ /* 0x000fe4000001ff00 */
[----:B------:R-:W-:Y:S02]  /*6620*/  CS2R R72, SRZ ;  /* 0x0000000000487805 */ /* 0x000fe4000001ff00 */
[----:B------:R-:W-:Y:S02]  /*6630*/  CS2R R50, SRZ ;  /* 0x0000000000327805 */ /* 0x000fe4000001ff00 */
[----:B------:R-:W-:Y:S02]  /*6640*/  CS2R R48, SRZ ;  /* 0x0000000000307805 */ /* 0x000fe4000001ff00 */
[----:B------:R-:W-:Y:S02]  /*6650*/  CS2R R58, SRZ ;  /* 0x00000000003a7805 */ /* 0x000fe4000001ff00 */
[----:B------:R-:W-:Y:S01]  /*6660*/  CS2R R56, SRZ ;  /* 0x0000000000387805 */ /* 0x000fe2000001ff00 */
[----:B------:R-:W-:Y:S06]  /*6670*/  @P0 BRA `(.L_x_106) ;  /* 0x00000000000c0947 */ /* 0x000fec0003800000 */
[----:B------:R-:W-:Y:S04]  /*6680*/  SHF.L.U32 R3, R94, 0x1f, RZ ;  /* 0x0000001f5e037819 */ /* 0x000fe800000006ff */
[----:B------:R-:W1:Y:S02]  /*6690*/  SYNCS.PHASECHK.TRANS64.TRYWAIT P0, [UR44+0x90], R3 ;  /* 0x00009003ff0075a7 */ /* 0x000e64000800112c */
[----:B-1----:R-:W-:Y:S05]  /*66a0*/  @!P0 BRA `(.L_x_107) ;  /* 0x0000004000088947 */ /* 0x002fea0003800000 */
.L_x_106:
[----:B------:R-:W-:Y:S05]  /*66b0*/  BSYNC B0 ;  /* 0x0000000000007941 */ /* 0x000fea0003800000 */
.L_x_105:
[----:B------:R-:W-:Y:S01]  /*66c0*/  ISETP.NE.AND P0, PT, R61, RZ, PT ;  /* 0x000000ff3d00720c */ /* 0x000fe20003f05270 */
[----:B------:R-:W-:Y:S11]  /*66d0*/  HFMA2 R46, -RZ, RZ, 0, 5.9604644775390625e-08 ;  /* 0x00000001ff2e7431 */ /* 0x000ff600000001ff */
[----:B------:R-:W-:Y:S01]  /*66e0*/  @!UPT UIADD3 URZ, UPT, UPT, URZ, URZ, URZ ;  /* 0x000000fffffff290 */ /* 0x000fe2000fffe0ff */
[----:B------:R-:W-:Y:S05]  /*66f0*/  @P0 WARPSYNC.ALL ;  /* 0x0000000000000948 */ /* 0x000fea0003800000 */
[----:B------:R2:W1:Y:S04]  /*6700*/  @P0 LDSM.16.M88.4 R64, [R4+0x400] ;  /* 0x000400000440083b */ /* 0x0004680000000200 */
[----:B------:R2:W1:Y:S04]  /*6710*/  @P0 LDSM.16.M88.4 R72, [R5] ;  /* 0x000000000548083b */ /* 0x0004680000000200 */
[----:B------:R2:W1:Y:S04]  /*6720*/  @P0 LDSM.16.M88.4 R48, [R47+UR44+0x400] ;  /* 0x0004002c2f30083b */ /* 0x0004680008000200 */
[----:B------:R2:W1:Y:S02]  /*6730*/  @P0 LDSM.16.M88.4 R56, [R99+0x400] ;  /* 0x000400006338083b */ /* 0x0004640000000200 */
.L_x_104:
[----:B------:R-:W-:Y:S05]  /*6740*/  BSYNC B1 ;  /* 0x0000000000017941 */ /* 0x000fea0003800000 */
.L_x_103:
[----:B-1----:R-:W-:Y:S04]  /*6750*/  SHF.R.U32.HI R3, RZ, 0x15, R39 ;  /* 0x00000015ff037819 */ /* 0x002fe80000011627 */
[----:B------:R-:W-:Y:S01]  /*6760*/  LOP3.LUT P0, RZ, R3, 0x3, R86, 0x48, !PT ;  /* 0x0000000303ff7812 */ /* 0x000fe20007804856 */
[----:B------:R-:W-:Y:S01]  /*6770*/  @!UPT UIADD3 URZ, UPT, UPT, URZ, URZ, URZ ;  /* 0x000000fffffff290 */ /* 0x000fe2000fffe0ff */
[----:B---3--:R-:W-:Y:S11]  /*6780*/  @P2 BRA `(.L_x_108) ;  /* 0x0000000000082947 */ /* 0x008ff60003800000 */
[----:B------:R-:W1:Y:S02]  /*6790*/  SYNCS.PHASECHK.TRANS64.TRYWAIT P1, [R101+URZ+0x100], R2 ;  /* 0x00010002650075a7 */ /* 0x000e6400080211ff */
[----:B-1----:R-:W-:Y:S05]  /*67a0*/  @!P1 BRA `(.L_x_109) ;  /* 0x0000003c00e09947 */ /* 0x002fea0003800000 */
.L_x_108:
[----:B------:R-:W-:Y:S05]  /*67b0*/  @!P0 BRA `(.L_x_110) ;  /* 0x0000000000408947 */ /* 0x000fea0003800000 */
[----:B------:R-:W2:Y:S01]  /*67c0*/  LDCU.64 UR8, c[0x4][0x70] ;  /* 0x01000e00ff0877ac */ /* 0x000ea20008000a00 */
[----:B------:R-:W-:Y:S01]  /*67d0*/  MOV R3, 0x0 ;  /* 0x0000000000037802 */ /* 0x000fe20000000f00 */
[----:B------:R-:W-:Y:S02]  /*67e0*/  HFMA2 R12, -RZ, RZ, 0, 5.9604644775390625e-08 ;  /* 0x00000001ff0c7431 */ /* 0x000fe400000001ff */
[----:B------:R-:W-:Y:S02]  /*67f0*/  IMAD.MOV.U32 R8, RZ, RZ, 0x192 ;  /* 0x00000192ff087424 */ /* 0x000fe400078e00ff */
[----:B------:R-:W-:Y:S01]  /*6800*/  IMAD.MOV.U32 R13, RZ, RZ, RZ ;  /* 0x000000ffff0d7224 */ /* 0x000fe200078e00ff */
[----:B------:R-:W3:Y:S01]  /*6810*/  LDCU.64 UR6, c[0x4][0x78] ;  /* 0x01000f00ff0677ac */ /* 0x000ee20008000a00 */
[----:B-1----:R-:W1:Y:S01]  /*6820*/  LDC.64 R2, c[0x4][R3] ;  /* 0x0100000003027b82 */ /* 0x002e620000000a00 */
[----:B------:R-:W5:Y:S01]  /*6830*/  LDCU.64 UR4, c[0x4][0x10] ;  /* 0x01000200ff0477ac */ /* 0x000f620008000a00 */
[----:B--2---:R-:W-:Y:S01]  /*6840*/  MOV R5, UR9 ;  /* 0x0000000900057c02 */ /* 0x004fe20008000f00 */
[----:B------:R-:W-:Y:S01]  /*6850*/  IMAD.U32 R4, RZ, RZ, UR8 ;  /* 0x00000008ff047e24 */ /* 0x000fe2000f8e00ff */
[----:B---3--:R-:W-:Y:S01]  /*6860*/  MOV R7, UR7 ;  /* 0x0000000700077c02 */ /* 0x008fe20008000f00 */
[----:B------:R-:W-:Y:S01]  /*6870*/  IMAD.U32 R6, RZ, RZ, UR6 ;  /* 0x00000006ff067e24 */ /* 0x000fe2000f8e00ff */
[----:B-----5:R-:W-:Y:S01]  /*6880*/  MOV R11, UR5 ;  /* 0x00000005000b7c02 */ /* 0x020fe20008000f00 */
[----:B------:R-:W-:Y:S02]  /*6890*/  IMAD.U32 R10, RZ, RZ, UR4 ;  /* 0x00000004ff0a7e24 */ /* 0x000fe4000f8e00ff */
[----:B------:R-:W-:Y:S07]  /*68a0*/  LEPC R20, `(.L_x_110) ;  /* 0x000000001014794e */ /* 0x000fee0000000000 */
[----:B-1--4-:R-:W-:Y:S05]  /*68b0*/  CALL.ABS.NOINC R2 ;  /* 0x0000000002007343 */ /* 0x012fea0003c00000 */
.L_x_110:
[----:B------:R-:W-:Y:S05]  /*68c0*/  WARPSYNC.ALL ;  /* 0x0000000000007948 */ /* 0x000fea0003800000 */
[----:B------:R-:W-:Y:S01]  /*68d0*/  R2UR UR4, R39 ;  /* 0x00000000270472ca */ /* 0x000fe200000e0000 */
[--C-:B------:R-:W-:Y:S01]  /*68e0*/  HADD2.F32 R40, -RZ, R48.reuse.H0_H0 ;  /* 0x20000030ff287230 */ /* 0x100fe20000004100 */
[----:B------:R-:W-:Y:S01]  /*68f0*/  SHF.L.U32 R62, R96, 0x1, RZ ;  /* 0x00000001603e7819 */ /* 0x000fe200000006ff */
[----:B------:R-:W-:Y:S01]  /*6900*/  HADD2.F32 R43, -RZ, R48.H1_H1 ;  /* 0x30000030ff2b7230 */ /* 0x000fe20000004100 */
[----:B------:R-:W-:Y:S01]  /*6910*/  ISETP.NE.AND P0, PT, R97, RZ, PT ;  /* 0x000000ff6100720c */ /* 0x000fe20003f05270 */
[----:B------:R-:W-:Y:S01]  /*6920*/  HADD2.F32 R42, -RZ, R49.H0_H0 ;  /* 0x20000031ff2a7230 */ /* 0x000fe20000004100 */
[----:B------:R-:W-:Y:S01]  /*6930*/  IADD3 R102, PT, PT, R63, R62, RZ ;  /* 0x0000003e3f667210 */ /* 0x000fe20007ffe0ff */
[----:B------:R-:W-:Y:S01]  /*6940*/  HADD2.F32 R45, -RZ, R51.H0_H0 ;  /* 0x20000033ff2d7230 */ /* 0x000fe20000004100 */
[----:B------:R-:W-:Y:S02]  /*6950*/  BSSY.RECONVERGENT B0, `(.L_x_111) ;  /* 0x0000085000007945 */ /* 0x000fe40003800200 */
[----:B------:R-:W-:Y:S03]  /*6960*/  IADD3 R103, PT, PT, R95, R102, RZ ;  /* 0x000000665f677210 */ /* 0x000fe60007ffe0ff */
[----:B--2---:R-:W4:Y:S02]  /*6970*/  LDTM.16dp256bit.x8 R4, tmem[UR4] ;  /* 0x00000004000479ee */ /* 0x004f2400081a0000 */
[C---:B----4-:R-:W-:Y:S01]  /*6980*/  FMUL R0, R38.reuse, R4 ;  /* 0x0000000426007220 */ /* 0x050fe20000400000 */
[C---:B-1----:R-:W-:Y:S01]  /*6990*/  FMUL R2, R38.reuse, R5 ;  /* 0x0000000526027220 */ /* 0x042fe20000400000 */
[C---:B------:R-:W-:Y:S01]  /*69a0*/  FMUL R3, R38.reuse, R6 ;  /* 0x0000000626037220 */ /* 0x040fe20000400000 */
[C---:B------:R-:W-:Y:S01]  /*69b0*/  FMUL R7, R38.reuse, R7 ;  /* 0x0000000726077220 */ /* 0x040fe20000400000 */
[C---:B------:R-:W-:Y:S01]  /*69c0*/  FFMA R0, R41.reuse, R40, R0 ;  /* 0x0000002829007223 */ /* 0x040fe20000000000 */
[----:B------:R-:W-:Y:S02]  /*69d0*/  HADD2.F32 R40, -RZ, R49.H1_H1 ;  /* 0x30000031ff287230 */ /* 0x000fe40000004100 */
[C---:B------:R-:W-:Y:S01]  /*69e0*/  FFMA R2, R41.reuse, R43, R2 ;  /* 0x0000002b29027223 */ /* 0x040fe20000000002 */
[C---:B------:R-:W-:Y:S01]  /*69f0*/  FFMA R3, R41.reuse, R42, R3 ;  /* 0x0000002a29037223 */ /* 0x040fe20000000003 */
[--C-:B------:R-:W-:Y:S02]  /*6a00*/  HADD2.F32 R43, -RZ, R50.reuse.H0_H0 ;  /* 0x20000032ff2b7230 */ /* 0x100fe40000004100 */
[----:B------:R-:W-:Y:S01]  /*6a10*/  FMUL R4, R38, R8 ;  /* 0x0000000826047220 */ /* 0x000fe20000400000 */
[----:B------:R-:W-:Y:S01]  /*6a20*/  HADD2.F32 R42, -RZ, R50.H1_H1 ;  /* 0x30000032ff2a7230 */ /* 0x000fe20000004100 */
[----:B------:R-:W-:Y:S01]  /*6a30*/  F2FP.F16.F32.PACK_AB R52, R2, R0 ;  /* 0x000000000234723e */ /* 0x000fe200000000ff */
[C---:B------:R-:W-:Y:S01]  /*6a40*/  FFMA R7, R41.reuse, R40, R7 ;  /* 0x0000002829077223 */ /* 0x040fe20000000007 */
[----:B------:R-:W-:Y:S01]  /*6a50*/  FFMA R4, R41, R43, R4 ;  /* 0x0000002b29047223 */ /* 0x000fe20000000004 */
[C---:B------:R-:W-:Y:S01]  /*6a60*/  FMUL R5, R38.reuse, R9 ;  /* 0x0000000926057220 */ /* 0x040fe20000400000 */
[C---:B------:R-:W-:Y:S01]  /*6a70*/  FMUL R6, R38.reuse, R10 ;  /* 0x0000000a26067220 */ /* 0x040fe20000400000 */
[----:B------:R-:W-:Y:S01]  /*6a80*/  HADD2.F32 R40, -RZ, R51.H1_H1 ;  /* 0x30000033ff287230 */ /* 0x000fe20000004100 */
[----:B------:R-:W-:Y:S01]  /*6a90*/  F2FP.F16.F32.PACK_AB R53, R7, R3 ;  /* 0x000000030735723e */ /* 0x000fe200000000ff */
[C---:B------:R-:W-:Y:S01]  /*6aa0*/  FFMA R5, R41.reuse, R42, R5 ;  /* 0x0000002a29057223 */ /* 0x040fe20000000005 */
[----:B------:R-:W-:Y:S01]  /*6ab0*/  FFMA R6, R41, R45, R6 ;  /* 0x0000002d29067223 */ /* 0x000fe20000000006 */
[C---:B------:R-:W-:Y:S01]  /*6ac0*/  FMUL R11, R38.reuse, R11 ;  /* 0x0000000b260b7220 */ /* 0x040fe20000400000 */
[--C-:B------:R-:W-:Y:S02]  /*6ad0*/  HADD2.F32 R43, -RZ, R56.reuse.H0_H0 ;  /* 0x20000038ff2b7230 */ /* 0x100fe40000004100 */
[C---:B------:R-:W-:Y:S01]  /*6ae0*/  FMUL R8, R38.reuse, R12 ;  /* 0x0000000c26087220 */ /* 0x040fe20000400000 */
[----:B------:R-:W-:Y:S01]  /*6af0*/  F2FP.F16.F32.PACK_AB R54, R5, R4 ;  /* 0x000000040536723e */ /* 0x000fe200000000ff */
[C---:B------:R-:W-:Y:S01]  /*6b00*/  FFMA R11, R41.reuse, R40, R11 ;  /* 0x00000028290b7223 */ /* 0x040fe2000000000b */
[----:B------:R-:W-:Y:S02]  /*6b10*/  HADD2.F32 R40, -RZ, R56.H1_H1 ;  /* 0x30000038ff287230 */ /* 0x000fe40000004100 */
[----:B------:R-:W-:Y:S01]  /*6b20*/  FFMA R8, R41, R43, R8 ;  /* 0x0000002b29087223 */ /* 0x000fe20000000008 */
[C---:B------:R-:W-:Y:S01]  /*6b30*/  FMUL R9, R38.reuse, R13 ;  /* 0x0000000d26097220 */ /* 0x040fe20000400000 */
[--C-:B------:R-:W-:Y:S01]  /*6b40*/  HADD2.F32 R45, -RZ, R57.reuse.H0_H0 ;  /* 0x20000039ff2d7230 */ /* 0x100fe20000004100 */
[----:B------:R-:W-:Y:S01]  /*6b50*/  F2FP.F16.F32.PACK_AB R55, R11, R6 ;  /* 0x000000060b37723e */ /* 0x000fe200000000ff */
[C---:B------:R-:W-:Y:S01]  /*6b60*/  FMUL R10, R38.reuse, R14 ;  /* 0x0000000e260a7220 */ /* 0x040fe20000400000 */
[----:B------:R-:W-:Y:S02]  /*6b70*/  HADD2.F32 R42, -RZ, R57.H1_H1 ;  /* 0x30000039ff2a7230 */ /* 0x000fe40000004100 */
[C---:B------:R-:W-:Y:S01]  /*6b80*/  FFMA R9, R41.reuse, R40, R9 ;  /* 0x0000002829097223 */ /* 0x040fe20000000009 */
[C---:B------:R-:W-:Y:S01]  /*6b90*/  FMUL R15, R38.reuse, R15 ;  /* 0x0000000f260f7220 */ /* 0x040fe20000400000 */
[----:B------:R1:W-:Y:S01]  /*6ba0*/  STSM.16.M88.4 [R100+0x400], R52 ;  /* 0x0004003464007844 */ /* 0x0003e20000000200 */
[----:B------:R-:W-:Y:S01]  /*6bb0*/  FFMA R10, R41, R45, R10 ;  /* 0x0000002d290a7223 */ /* 0x000fe2000000000a */
[--C-:B------:R-:W-:Y:S01]  /*6bc0*/  HADD2.F32 R40, -RZ, R58.reuse.H0_H0 ;  /* 0x2000003aff287230 */ /* 0x100fe20000004100 */
[----:B------:R-:W-:Y:S01]  /*6bd0*/  F2FP.F16.F32.PACK_AB R68, R9, R8 ;  /* 0x000000080944723e */ /* 0x000fe200000000ff */
[----:B------:R-:W-:Y:S01]  /*6be0*/  FFMA R15, R41, R42, R15 ;  /* 0x0000002a290f7223 */ /* 0x000fe2000000000f */
[C---:B------:R-:W-:Y:S01]  /*6bf0*/  FMUL R12, R38.reuse, R16 ;  /* 0x00000010260c7220 */ /* 0x040fe20000400000 */
[----:B------:R-:W-:Y:S02]  /*6c00*/  HADD2.F32 R42, -RZ, R58.H1_H1 ;  /* 0x3000003aff2a7230 */ /* 0x000fe40000004100 */
[C---:B------:R-:W-:Y:S01]  /*6c10*/  FMUL R13, R38.reuse, R17 ;  /* 0x00000011260d7220 */ /* 0x040fe20000400000 */
[--C-:B------:R-:W-:Y:S01]  /*6c20*/  HADD2.F32 R43, -RZ, R59.reuse.H0_H0 ;  /* 0x2000003bff2b7230 */ /* 0x100fe20000004100 */
[----:B------:R-:W-:Y:S01]  /*6c30*/  F2FP.F16.F32.PACK_AB R69, R15, R10 ;  /* 0x0000000a0f45723e */ /* 0x000fe200000000ff */
[C---:B------:R-:W-:Y:S01]  /*6c40*/  FFMA R12, R41.reuse, R40, R12 ;  /* 0x00000028290c7223 */ /* 0x040fe2000000000c */
[----:B------:R-:W-:Y:S01]  /*6c50*/  FFMA R13, R41, R42, R13 ;  /* 0x0000002a290d7223 */ /* 0x000fe2000000000d */
[C---:B------:R-:W-:Y:S01]  /*6c60*/  FMUL R14, R38.reuse, R18 ;  /* 0x00000012260e7220 */ /* 0x040fe20000400000 */
[----:B------:R-:W-:Y:S02]  /*6c70*/  HADD2.F32 R40, -RZ, R59.H1_H1 ;  /* 0x3000003bff287230 */ /* 0x000fe40000004100 */
[C---:B------:R-:W-:Y:S01]  /*6c80*/  FMUL R19, R38.reuse, R19 ;  /* 0x0000001326137220 */ /* 0x040fe20000400000 */
[C---:B------:R-:W-:Y:S01]  /*6c90*/  FMUL R16, R38.reuse, R20 ;  /* 0x0000001426107220 */ /* 0x040fe20000400000 */
[----:B------:R-:W-:Y:S01]  /*6ca0*/  F2FP.F16.F32.PACK_AB R70, R13, R12 ;  /* 0x0000000c0d46723e */ /* 0x000fe200000000ff */
[C---:B------:R-:W-:Y:S01]  /*6cb0*/  FFMA R14, R41.reuse, R43, R14 ;  /* 0x0000002b290e7223 */ /* 0x040fe2000000000e */
[--C-:B------:R-:W-:Y:S02]  /*6cc0*/  HADD2.F32 R43, -RZ, R64.reuse.H0_H0 ;  /* 0x20000040ff2b7230 */ /* 0x100fe40000004100 */
[C---:B------:R-:W-:Y:S01]  /*6cd0*/  FFMA R19, R41.reuse, R40, R19 ;  /* 0x0000002829137223 */ /* 0x040fe20000000013 */
[----:B------:R-:W-:Y:S02]  /*6ce0*/  HADD2.F32 R42, -RZ, R64.H1_H1 ;  /* 0x30000040ff2a7230 */ /* 0x000fe40000004100 */
[C---:B------:R-:W-:Y:S01]  /*6cf0*/  FMUL R17, R38.reuse, R21 ;  /* 0x0000001526117220 */ /* 0x040fe20000400000 */
[--C-:B------:R-:W-:Y:S02]  /*6d00*/  HADD2.F32 R45, -RZ, R65.reuse.H0_H0 ;  /* 0x20000041ff2d7230 */ /* 0x100fe40000004100 */
[----:B------:R-:W-:Y:S01]  /*6d10*/  FFMA R16, R41, R43, R16 ;  /* 0x0000002b29107223 */ /* 0x000fe20000000010 */
[----:B------:R-:W-:Y:S01]  /*6d20*/  F2FP.F16.F32.PACK_AB R71, R19, R14 ;  /* 0x0000000e1347723e */ /* 0x000fe200000000ff */
[----:B------:R-:W-:Y:S01]  /*6d30*/  FFMA R17, R41, R42, R17 ;  /* 0x0000002a29117223 */ /* 0x000fe20000000011 */
[C---:B------:R-:W-:Y:S01]  /*6d40*/  FMUL R18, R38.reuse, R22 ;  /* 0x0000001626127220 */ /* 0x040fe20000400000 */
[----:B------:R-:W-:Y:S02]  /*6d50*/  HADD2.F32 R40, -RZ, R65.H1_H1 ;  /* 0x30000041ff287230 */ /* 0x000fe40000004100 */
[C---:B------:R-:W-:Y:S01]  /*6d60*/  FMUL R23, R38.reuse, R23 ;  /* 0x0000001726177220 */ /* 0x040fe20000400000 */
[----:B------:R1:W-:Y:S01]  /*6d70*/  STSM.16.M88.4 [R99+0x400], R68 ;  /* 0x0004004463007844 */ /* 0x0003e20000000200 */
[----:B------:R-:W-:Y:S01]  /*6d80*/  F2FP.F16.F32.PACK_AB R104, R17, R16 ;  /* 0x000000101168723e */ /* 0x000fe200000000ff */
[C---:B------:R-:W-:Y:S01]  /*6d90*/  FFMA R18, R41.reuse, R45, R18 ;  /* 0x0000002d29127223 */ /* 0x040fe20000000012 */
[----:B------:R-:W-:Y:S01]  /*6da0*/  FFMA R23, R41, R40, R23 ;  /* 0x0000002829177223 */ /* 0x000fe20000000017 */
[--C-:B------:R-:W-:Y:S02]  /*6db0*/  HADD2.F32 R43, -RZ, R66.reuse.H0_H0 ;  /* 0x20000042ff2b7230 */ /* 0x100fe40000004100 */
[C---:B------:R-:W-:Y:S01]  /*6dc0*/  FMUL R20, R38.reuse, R24 ;  /* 0x0000001826147220 */ /* 0x040fe20000400000 */
[----:B------:R-:W-:Y:S02]  /*6dd0*/  HADD2.F32 R40, -RZ, R66.H1_H1 ;  /* 0x30000042ff287230 */ /* 0x000fe40000004100 */
[C---:B------:R-:W-:Y:S01]  /*6de0*/  FMUL R21, R38.reuse, R25 ;  /* 0x0000001926157220 */ /* 0x040fe20000400000 */
[--C-:B------:R-:W-:Y:S01]  /*6df0*/  HADD2.F32 R45, -RZ, R67.reuse.H0_H0 ;  /* 0x20000043ff2d7230 */ /* 0x100fe20000004100 */
[----:B------:R-:W-:Y:S01]  /*6e00*/  F2FP.F16.F32.PACK_AB R105, R23, R18 ;  /* 0x000000121769723e */ /* 0x000fe200000000ff */
[C---:B------:R-:W-:Y:S01]  /*6e10*/  FFMA R20, R41.reuse, R43, R20 ;  /* 0x0000002b29147223 */ /* 0x040fe20000000014 */
[C---:B------:R-:W-:Y:S01]  /*6e20*/  FFMA R21, R41.reuse, R40, R21 ;  /* 0x0000002829157223 */ /* 0x040fe20000000015 */
[C---:B------:R-:W-:Y:S01]  /*6e30*/  FMUL R22, R38.reuse, R26 ;  /* 0x0000001a26167220 */ /* 0x040fe20000400000 */
[----:B------:R-:W-:Y:S02]  /*6e40*/  HADD2.F32 R42, -RZ, R67.H1_H1 ;  /* 0x30000043ff2a7230 */ /* 0x000fe40000004100 */
[C---:B------:R-:W-:Y:S01]  /*6e50*/  FMUL R27, R38.reuse, R27 ;  /* 0x0000001b261b7220 */ /* 0x040fe20000400000 */
[--C-:B------:R-:W-:Y:S02]  /*6e60*/  HADD2.F32 R40, -RZ, R72.reuse.H0_H0 ;  /* 0x20000048ff287230 */ /* 0x100fe40000004100 */
[C---:B------:R-:W-:Y:S01]  /*6e70*/  FFMA R22, R41.reuse, R45, R22 ;  /* 0x0000002d29167223 */ /* 0x040fe20000000016 */
[C---:B------:R-:W-:Y:S01]  /*6e80*/  FMUL R24, R38.reuse, R28 ;  /* 0x0000001c26187220 */ /* 0x040fe20000400000 */
[C---:B------:R-:W-:Y:S01]  /*6e90*/  FFMA R27, R41.reuse, R42, R27 ;  /* 0x0000002a291b7223 */ /* 0x040fe2000000001b */
[----:B------:R-:W-:Y:S02]  /*6ea0*/  HADD2.F32 R42, -RZ, R72.H1_H1 ;  /* 0x30000048ff2a7230 */ /* 0x000fe40000004100 */
[C---:B------:R-:W-:Y:S01]  /*6eb0*/  FMUL R25, R38.reuse, R29 ;  /* 0x0000001d26197220 */ /* 0x040fe20000400000 */
[--C-:B------:R-:W-:Y:S02]  /*6ec0*/  HADD2.F32 R43, -RZ, R73.reuse.H0_H0 ;  /* 0x20000049ff2b7230 */ /* 0x100fe40000004100 */
[C---:B------:R-:W-:Y:S01]  /*6ed0*/  FMUL R26, R38.reuse, R30 ;  /* 0x0000001e261a7220 */ /* 0x040fe20000400000 */
[C---:B------:R-:W-:Y:S01]  /*6ee0*/  FFMA R24, R41.reuse, R40, R24 ;  /* 0x0000002829187223 */ /* 0x040fe20000000018 */
[----:B------:R-:W-:Y:S02]  /*6ef0*/  HADD2.F32 R40, -RZ, R73.H1_H1 ;  /* 0x30000049ff287230 */ /* 0x000fe40000004100 */
[C---:B------:R-:W-:Y:S01]  /*6f00*/  FFMA R25, R41.reuse, R42, R25 ;  /* 0x0000002a29197223 */ /* 0x040fe20000000019 */
[C---:B------:R-:W-:Y:S01]  /*6f10*/  FMUL R31, R38.reuse, R31 ;  /* 0x0000001f261f7220 */ /* 0x040fe20000400000 */
[C---:B------:R-:W-:Y:S01]  /*6f20*/  FFMA R26, R41.reuse, R43, R26 ;  /* 0x0000002b291a7223 */ /* 0x040fe2000000001a */
[--C-:B------:R-:W-:Y:S02]  /*6f30*/  HADD2.F32 R43, -RZ, R74.reuse.H0_H0 ;  /* 0x2000004aff2b7230 */ /* 0x100fe40000004100 */
[C---:B------:R-:W-:Y:S01]  /*6f40*/  FMUL R28, R38.reuse, R32 ;  /* 0x00000020261c7220 */ /* 0x040fe20000400000 */
[----:B------:R-:W-:Y:S02]  /*6f50*/  HADD2.F32 R42, -RZ, R74.H1_H1 ;  /* 0x3000004aff2a7230 */ /* 0x000fe40000004100 */
[C---:B------:R-:W-:Y:S01]  /*6f60*/  FFMA R31, R41.reuse, R40, R31 ;  /* 0x00000028291f7223 */ /* 0x040fe2000000001f */
[C---:B------:R-:W-:Y:S01]  /*6f70*/  FMUL R29, R38.reuse, R33 ;  /* 0x00000021261d7220 */ /* 0x040fe20000400000 */
[--C-:B------:R-:W-:Y:S02]  /*6f80*/  HADD2.F32 R45, -RZ, R75.reuse.H0_H0 ;  /* 0x2000004bff2d7230 */ /* 0x100fe40000004100 */
[C---:B------:R-:W-:Y:S01]  /*6f90*/  FMUL R30, R38.reuse, R34 ;  /* 0x00000022261e7220 */ /* 0x040fe20000400000 */
[----:B------:R-:W-:Y:S02]  /*6fa0*/  HADD2.F32 R40, -RZ, R75.H1_H1 ;  /* 0x3000004bff287230 */ /* 0x000fe40000004100 */
[----:B------:R-:W-:Y:S01]  /*6fb0*/  FMUL R35, R38, R35 ;  /* 0x0000002326237220 */ /* 0x000fe20000400000 */
[C---:B------:R-:W-:Y:S01]  /*6fc0*/  FFMA R28, R41.reuse, R43, R28 ;  /* 0x0000002b291c7223 */ /* 0x040fe2000000001c */
[C---:B------:R-:W-:Y:S01]  /*6fd0*/  FFMA R29, R41.reuse, R42, R29 ;  /* 0x0000002a291d7223 */ /* 0x040fe2000000001d */
[C---:B------:R-:W-:Y:S01]  /*6fe0*/  FFMA R30, R41.reuse, R45, R30 ;  /* 0x0000002d291e7223 */ /* 0x040fe2000000001e */
[----:B------:R-:W-:Y:S01]  /*6ff0*/  FFMA R35, R41, R40, R35 ;  /* 0x0000002829237223 */ /* 0x000fe20000000023 */
[----:B------:R-:W-:Y:S02]  /*7000*/  F2FP.F16.F32.PACK_AB R106, R21, R20 ;  /* 0x00000014156a723e */ /* 0x000fe400000000ff */
[----:B------:R-:W-:Y:S02]  /*7010*/  F2FP.F16.F32.PACK_AB R107, R27, R22 ;  /* 0x000000161b6b723e */ /* 0x000fe400000000ff */
[----:B------:R-:W-:Y:S02]  /*7020*/  F2FP.F16.F32.PACK_AB R108, R25, R24 ;  /* 0x00000018196c723e */ /* 0x000fe400000000ff */
[----:B------:R-:W-:Y:S01]  /*7030*/  F2FP.F16.F32.PACK_AB R109, R31, R26 ;  /* 0x0000001a1f6d723e */ /* 0x000fe200000000ff */
[----:B------:R1:W-:Y:S01]  /*7040*/  STSM.16.M88.4 [R102], R104 ;  /* 0x0000006866007844 */ /* 0x0003e20000000200 */
[----:B------:R-:W-:Y:S02]  /*7050*/  F2FP.F16.F32.PACK_AB R110, R29, R28 ;  /* 0x0000001c1d6e723e */ /* 0x000fe400000000ff */
[----:B------:R-:W-:Y:S05]  /*7060*/  F2FP.F16.F32.PACK_AB R111, R35, R30 ;  /* 0x0000001e236f723e */ /* 0x000fea00000000ff */
[----:B------:R1:W-:Y:S01]  /*7070*/  STSM.16.M88.4 [R103], R108 ;  /* 0x0000006c67007844 */ /* 0x0003e20000000200 */
[----:B------:R-:W-:Y:S01]  /*7080*/  @!PT LDS RZ, [RZ] ;  /* 0x00000000fffff984 */ /* 0x000fe20000000800 */
[----:B------:R-:W-:Y:S01]  /*7090*/  @!PT LDS RZ, [RZ] ;  /* 0x00000000fffff984 */ /* 0x000fe20000000800 */
[----:B------:R-:W-:Y:S01]  /*70a0*/  @!PT LDS RZ, [RZ] ;  /* 0x00000000fffff984 */ /* 0x000fe20000000800 */
[----:B------:R-:W-:Y:S01]  /*70b0*/  @!PT LDS RZ, [RZ] ;  /* 0x00000000fffff984 */ /* 0x000fe20000000800 */
[----:B------:R2:W-:Y:S07]  /*70c0*/  MEMBAR.ALL.CTA ;  /* 0x0000000000007992 */ /* 0x0005ee0000008000 */
[----:B--2---:R-:W2:Y:S02]  /*70d0*/  FENCE.VIEW.ASYNC.S ;  /* 0x00000000000073c6 */ /* 0x004ea40000000000 */
[----:B--2---:R-:W-:Y:S06]  /*70e0*/  BAR.SYNC.DEFER_BLOCKING 0x1, 0x80 ;  /* 0x0042000000007b1d */ /* 0x004fec0000010000 */
[----:B------:R-:W-:Y:S05]  /*70f0*/  @P0 BRA `(.L_x_112) ;  /* 0x0000000000280947 */ /* 0x000fea0003800000 */
[----:B------:R-:W-:Y:S01]  /*7100*/  UIADD3 UR4, UPT, UPT, UR44, 0x400, URZ ;  /* 0x000004002c047890 */ /* 0x000fe2000fffe0ff */
[----:B------:R-:W-:Y:S05]  /*7110*/  UMOV UR51, UR36 ;  /* 0x0000002400337c82 */ /* 0x000fea0008000000 */
[----:B------:R-:W-:Y:S01]  /*7120*/  MOV R89, UR4 ;  /* 0x0000000400597c02 */ /* 0x000fe20008000f00 */
[----:B------:R-:W-:Y:S03]  /*7130*/  UIADD3 UR4, UP0, UPT, UR62, 0x680, URZ ;  /* 0x000006803e047890 */ /* 0x000fe6000ff1e0ff */
[----:B------:R-:W-:Y:S01]  /*7140*/  R2UR UR48, R89 ;  /* 0x00000000593072ca */ /* 0x000fe200000e0000 */
[----:B------:R-:W-:Y:S11]  /*7150*/  UIADD3.X UR5, UPT, UPT, URZ, UR63, URZ, UP0, !UPT ;  /* 0x0000003fff057290 */ /* 0x000ff600087fe4ff */
[----:B------:R-:W-:Y:S01]  /*7160*/  @!UPT UIADD3 URZ, UPT, UPT, URZ, URZ, URZ ;  /* 0x000000fffffff290 */ /* 0x000fe2000fffe0ff */
[----:B------:R2:W-:Y:S01]  /*7170*/  UTMASTG.3D [UR48], [UR4] ;  /* 0x00000030040073b5 */ /* 0x0005e20008010000 */
[----:B------:R0:W-:Y:S01]  /*7180*/  UTMACMDFLUSH ;  /* 0x00000000000079b7 */ /* 0x0001e20000000000 */
[----:B--2---:R-:W-:Y:S04]  /*7190*/  DEPBAR.LE SB0, 0x1 ;  /* 0x000080400000791a */ /* 0x004fe80000000000 */
.L_x_112:
[----:B------:R-:W-:Y:S05]  /*71a0*/  BSYNC.RECONVERGENT B0 ;  /* 0x0000000000007941 */ /* 0x000fea0003800200 */
.L_x_111:
[----:B------:R-:W-:Y:S01]  /*71b0*/  BAR.SYNC.DEFER_BLOCKING 0x1, 0x80 ;  /* 0x0042000000007b1d */ /* 0x000fe20000010000 */
[----:B------:R-:W-:Y:S01]  /*71c0*/  ISETP.NE.AND P1, PT, R98, RZ, PT ;  /* 0x000000ff6200720c */ /* 0x000fe20003f25270 */
[----:B------:R-:W-:Y:S01]  /*71d0*/  UISETP.NE.AND UP0, UPT, UR47, URZ, UPT ;  /* 0x000000ff2f00728c */ /* 0x000fe2000bf05270 */
[----:B------:R-:W-:Y:S11]  /*71e0*/  LEA R3, R46, UR44, 0x3 ;  /* 0x0000002c2e037c11 */ /* 0x000ff6000f8e18ff */
[----:B------:R-:W-:Y:S01]  /*71f0*/  @P1 SHF.L.U32 R4, R94, 0x1f, RZ ;  /* 0x0000001f5e041819 */ /* 0x000fe200000006ff */
[----:B------:R-:W-:Y:S06]  /*7200*/  BRA.U !UP0, `(.L_x_113) ;  /* 0x0000000108247547 */ /* 0x000fec000b800000 */
[----:B------:R-:W2:Y:S01]  /*7210*/  S2R R0, SR_CgaCtaId ;  /* 0x0000000000007919 */ /* 0x000ea20000008800 */
[----:B------:R-:W-:Y:S01]  /*7220*/  IMAD.U32 R2, RZ, RZ, UR46 ;  /* 0x0000002eff027e24 */ /* 0x000fe2000f8e00ff */
[----:B------:R-:W-:Y:S04]  /*7230*/  UIADD3 UR4, UPT, UPT, UR46, 0x1, URZ ;  /* 0x000000012e047890 */ /* 0x000fe8000fffe0ff */
[----:B------:R-:W-:Y:S01]  /*7240*/  @P1 LEA R2, R2, UR44, 0x3 ;  /* 0x0000002c02021c11 */ /* 0x000fe2000f8e18ff */
[----:B------:R-:W-:Y:S04]  /*7250*/  UISETP.NE.AND UP0, UPT, UR4, 0x4, UPT ;  /* 0x000000040400788c */ /* 0x000fe8000bf05270 */
[----:B------:R-:W-:Y:S01]  /*7260*/  @P1 VIADD R5, R2, 0xb0 ;  /* 0x000000b002051836 */ /* 0x000fe20000000000 */
[----:B------:R-:W-:Y:S04]  /*7270*/  USEL UR46, UR4, URZ, UP0 ;  /* 0x000000ff042e7287 */ /* 0x000fe80008000000 */
[----:B--2---:R-:W-:Y:S04]  /*7280*/  @P1 PRMT R0, R0, 0x654, R5 ;  /* 0x0000065400001816 */ /* 0x004fe80000000005 */
[----:B------:R2:W-:Y:S04]  /*7290*/  @P1 SYNCS.ARRIVE.TRANS64.RED.A1T0 RZ, [R0+URZ], RZ ;  /* 0x000000ff00ff19a7 */ /* 0x0005e800081004ff */
.L_x_113:
[----:B------:R-:W3:Y:S01]  /*72a0*/  @P1 SYNCS.PHASECHK.TRANS64.TRYWAIT P0, [R3+URZ+0x90], R4 ;  /* 0x00009004030015a7 */ /* 0x000ee200080011ff */
[----:B------:R-:W-:Y:S01]  /*72b0*/  BSSY B1, `(.L_x_114) ;  /* 0x0000017000017945 */ /* 0x000fe20003800000 */
[----:B---3--:R-:W-:Y:S03]  /*72c0*/  @P1 SEL R60, RZ, 0x1, !P0 ;  /* 0x00000001ff3c1807 */ /* 0x008fe60004000000 */
[----:B------:R-:W-:Y:S05]  /*72d0*/  @!P1 BRA `(.L_x_115) ;  /* 0x0000000000509947 */ /* 0x000fea0003800000 */
[----:B------:R-:W-:Y:S01]  /*72e0*/  ISETP.NE.AND P1, PT, R61, RZ, PT ;  /* 0x000000ff3d00720c */ /* 0x000fe20003f25270 */
[----:B------:R-:W-:Y:S01]  /*72f0*/  BSSY B0, `(.L_x_116) ;  /* 0x000000a000007945 */ /* 0x000fe20003800000 */
[----:B------:R-:W-:Y:S11]  /*7300*/  ISETP.NE.AND P0, PT, R60, RZ, PT ;  /* 0x000000ff3c00720c */ /* 0x000ff60003f05270 */
[----:B------:R-:W-:Y:S04]  /*7310*/  @P1 IMAD R5, R46, 0x2000, R47 ;  /* 0x000020002e051824 */ /* 0x000fe800078e022f */
[----:B------:R-:W-:Y:S05]  /*7320*/  @P1 VIADD R4, R5, UR44 ;  /* 0x0000002c05041c36 */ /* 0x000fea0008000000 */
[----:B------:R-:W-:Y:S01]  /*7330*/  @P1 IADD3 R2, PT, PT, R62, R4, RZ ;  /* 0x000000043e021210 */ /* 0x000fe20007ffe0ff */
[----:B------:R-:W-:Y:S01]  /*7340*/  @P1 IMAD.IADD R4, R95, 0x1, R4 ;  /* 0x000000015f041824 */ /* 0x000fe200078e0204 */
[----:B------:R-:W-:Y:S06]  /*7350*/  @P0 BRA `(.L_x_117) ;  /* 0x00000000000c0947 */ /* 0x000fec0003800000 */
[----:B--2---:R-:W-:Y:S04]  /*7360*/  SHF.L.U32 R0, R94, 0x1f, RZ ;  /* 0x0000001f5e007819 */ /* 0x004fe800000006ff */
[----:B------:R-:W2:Y:S02]  /*7370*/  SYNCS.PHASECHK.TRANS64.TRYWAIT P0, [R3+URZ+0x90], R0 ;  /* 0x00009000030075a7 */ /* 0x000ea400080011ff */
[----:B--2---:R-:W-:Y:S05]  /*7380*/  @!P0 BRA `(.L_x_118) ;  /* 0x0000003000fc8947 */ /* 0x004fea0003800000 */
.L_x_117:
[----:B------:R-:W-:Y:S05]  /*7390*/  BSYNC B0 ;  /* 0x0000000000007941 */ /* 0x000fea0003800000 */
.L_x_116:
[----:B------:R-:W-:Y:S02]  /*73a0*/  ISETP.NE.AND P0, PT, R61, RZ, PT ;  /* 0x000000ff3d00720c */ /* 0x000fe40003f05270 */
[----:B------:R-:W-:Y:S11]  /*73b0*/  IADD3 R46, PT, PT, R46, 0x1, RZ ;  /* 0x000000012e2e7810 */ /* 0x000ff60007ffe0ff */
[----:B--2---:R-:W-:Y:S01]  /*73c0*/  @P0 IMAD.IADD R0, R95, 0x1, R2 ;  /* 0x000000015f000824 */ /* 0x004fe200078e0202 */
[----:B------:R-:W-:Y:S05]  /*73d0*/  @P0 WARPSYNC.ALL ;  /* 0x0000000000000948 */ /* 0x000fea0003800000 */
[----:B------:R3:W4:Y:S04]  /*73e0*/  @P0 LDSM.16.M88.4 R48, [R5+UR44+0x400] ;  /* 0x0004002c0530083b */ /* 0x0007280008000200 */
[----:B------:R3:W2:Y:S04]  /*73f0*/  @P0 LDSM.16.M88.4 R56, [R4+0x400] ;  /* 0x000400000438083b */ /* 0x0006a80000000200 */
[----:B------:R3:W1:Y:S04]  /*7400*/  @P0 LDSM.16.M88.4 R64, [R2+0x400] ;  /* 0x000400000240083b */ /* 0x0006680000000200 */
[----:B------:R3:W1:Y:S02]  /*7410*/  @P0 LDSM.16.M88.4 R72, [R0+0x400] ;  /* 0x000400000048083b */ /* 0x0006640000000200 */
.L_x_115:
[----:B------:R-:W-:Y:S05]  /*7420*/  BSYNC B1 ;  /* 0x0000000000017941 */ /* 0x000fea0003800000 */
.L_x_114:
[----:B------:R-:W-:Y:S05]  /*7430*/  VIADD R3, R39, 0x40 ;  /* 0x0000004027037836 */ /* 0x000fea0000000000 */
[----:B------:R-:W-:Y:S04]  /*7440*/  SHF.R.U32.HI R3, RZ, 0x15, R3 ;  /* 0x00000015ff037819 */ /* 0x000fe80000011603 */
[----:B------:R-:W-:Y:S11]  /*7450*/  LOP3.LUT P0, RZ, R3, 0x3, R86, 0x48, !PT ;  /* 0x0000000303ff7812 */ /* 0x000ff60007804856 */
[----:B------:R-:W-:Y:S02]  /*7460*/  @!UPT UIADD3 URZ, UPT, UPT, URZ, URZ, URZ ;  /* 0x000000fffffff290 */ /* 0x000fe4000fffe0ff */
[----:B------:R-:W-:Y:S05]  /*7470*/  @!P0 BRA `(.L_x_119) ;  /* 0x0000000000408947 */ /* 0x000fea0003800000 */
[----:B------:R-:W5:Y:S01]  /*7480*/  LDCU.64 UR8, c[0x4][0x70] ;  /* 0x01000e00ff0877ac */ /* 0x000f620008000a00 */
[----:B------:R-:W-:Y:S01]  /*7490*/  MOV R3, 0x0 ;  /* 0x0000000000037802 */ /* 0x000fe20000000f00 */
[----:B------:R-:W-:Y:S02]  /*74a0*/  HFMA2 R12, -RZ, RZ, 0, 5.9604644775390625e-08 ;  /* 0x00000001ff0c7431 */ /* 0x000fe400000001ff */
[----:B------:R-:W-:Y:S02]  /*74b0*/  IMAD.MOV.U32 R8, RZ, RZ, 0x192 ;  /* 0x00000192ff087424 */ /* 0x000fe400078e00ff */
[----:B------:R-:W-:Y:S01]  /*74c0*/  IMAD.MOV.U32 R13, RZ, RZ, RZ ;  /* 0x000000ffff0d7224 */ /* 0x000fe200078e00ff */
[----:B------:R-:W2:Y:S01]  /*74d0*/  LDCU.64 UR6, c[0x4][0x78] ;  /* 0x01000f00ff0677ac */ /* 0x000ea20008000a00 */
[----:B---3--:R-:W3:Y:S01]  /*74e0*/  LDC.64 R2, c[0x4][R3] ;  /* 0x0100000003027b82 */ /* 0x008ee20000000a00 */
[----:B------:R-:W4:Y:S01]  /*74f0*/  LDCU.64 UR4, c[0x4][0x10] ;  /* 0x01000200ff0477ac */ /* 0x000f220008000a00 */
[----:B-----5:R-:W-:Y:S01]  /*7500*/  MOV R5, UR9 ;  /* 0x0000000900057c02 */ /* 0x020fe20008000f00 */
[----:B------:R-:W-:Y:S01]  /*7510*/  IMAD.U32 R4, RZ, RZ, UR8 ;  /* 0x00000008ff047e24 */ /* 0x000fe2000f8e00ff */
[----:B--2---:R-:W-:Y:S01]  /*7520*/  MOV R7, UR7 ;  /* 0x0000000700077c02 */ /* 0x004fe20008000f00 */
[----:B------:R-:W-:Y:S01]  /*7530*/  IMAD.U32 R6, RZ, RZ, UR6 ;  /* 0x00000006ff067e24 */ /* 0x000fe2000f8e00ff */
[----:B----4-:R-:W-:Y:S01]  /*7540*/  MOV R11, UR5 ;  /* 0x00000005000b7c02 */ /* 0x010fe20008000f00 */
[----:B------:R-:W-:Y:S02]  /*7550*/  IMAD.U32 R10, RZ, RZ, UR4 ;  /* 0x00000004ff0a7e24 */ /* 0x000fe4000f8e00ff */
[----:B------:R-:W-:Y:S07]  /*7560*/  LEPC R20, `(.L_x_119) ;  /* 0x000000001014794e */ /* 0x000fee0000000000 */
[----:B-1-3--:R-:W-:Y:S05]  /*7570*/  CALL.ABS.NOINC R2 ;  /* 0x0000000002007343 */ /* 0x00afea0003c00000 */
.L_x_119:
[----:B------:R-:W-:Y:S05]  /*7580*/  WARPSYNC.ALL ;  /* 0x0000000000007948 */ /* 0x000fea0003800000 */
[----:B------:R-:W-:Y:S01]  /*7590*/  R2UR UR4, R39 ;  /* 0x00000000270472ca */ /* 0x000fe200000e0000 */
[--C-:B----4-:R-:W-:Y:S01]  /*75a0*/  HADD2.F32 R40, -RZ, R48.reuse.H0_H0 ;  /* 0x20000030ff287230 */ /* 0x110fe20000004100 */
[----:B-1----:R-:W1:Y:S01]  /*75b0*/  S2R R108, SR_CgaCtaId ;  /* 0x00000000006c7919 */ /* 0x002e620000008800 */
[----:B------:R-:W-:Y:S01]  /*75c0*/  HADD2.F32 R43, -RZ, R48.H1_H1 ;  /* 0x30000030ff2b7230 */ /* 0x000fe20000004100 */
[----:B------:R-:W-:Y:S01]  /*75d0*/  ISETP.NE.AND P6, PT, R98, RZ, PT ;  /* 0x000000ff6200720c */ /* 0x000fe20003fc5270 */
[----:B------:R-:W-:Y:S01]  /*75e0*/  HADD2.F32 R42, -RZ, R49.H1_H1 ;  /* 0x30000031ff2a7230 */ /* 0x000fe20000004100 */
[----:B------:R-:W-:Y:S01]  /*75f0*/  ISETP.NE.AND P0, PT, R97, RZ, PT ;  /* 0x000000ff6100720c */ /* 0x000fe20003f05270 */
[--C-:B------:R-:W-:Y:S01]  /*7600*/  HADD2.F32 R44, -RZ, R50.reuse.H1_H1 ;  /* 0x30000032ff2c7230 */ /* 0x100fe20000004100 */
[----:B------:R-:W-:Y:S01]  /*7610*/  MOV R63, UR46 ;  /* 0x0000002e003f7c02 */ /* 0x000fe20008000f00 */
[----:B--2---:R-:W-:Y:S01]  /*7620*/  HADD2.F32 R45, -RZ, R59.H0_H0 ;  /* 0x2000003bff2d7230 */ /* 0x004fe20000004100 */
[----:B------:R-:W-:Y:S01]  /*7630*/  BSSY.RECONVERGENT B0, `(.L_x_120) ;  /* 0x0000087000007945 */ /* 0x000fe20003800200 */
[----:B------:R-:W-:Y:S02]  /*7640*/  LEA R109, R46, UR44, 0x3 ;  /* 0x0000002c2e6d7c11 */ /* 0x000fe4000f8e18ff */
[----:B---3--:R-:W2:Y:S04]  /*7650*/  LDTM.16dp256bit.x8 R4, tmem[UR4+0x40] ;  /* 0x00004004000479ee */ /* 0x008ea800081a0000 */
[----:B------:R-:W-:Y:S02]  /*7660*/  @P6 LEA R63, R63, UR44, 0x3 ;  /* 0x0000002c3f3f6c11 */ /* 0x000fe4000f8e18ff */
[----:B------:R-:W-:Y:S02]  /*7670*/  @P6 SHF.L.U32 R110, R94, 0x1f, RZ ;  /* 0x0000001f5e6e6819 */ /* 0x000fe400000006ff */
[----:B------:R-:W-:Y:S01]  /*7680*/  @P6 IADD3 R63, PT, PT, R63, 0xb0, RZ ;  /* 0x000000b03f3f6810 */ /* 0x000fe20007ffe0ff */
[C---:B--2---:R-:W-:Y:S01]  /*7690*/  FMUL R0, R38.reuse, R4 ;  /* 0x0000000426007220 */ /* 0x044fe20000400000 */
[C---:B------:R-:W-:Y:S01]  /*76a0*/  FMUL R2, R38.reuse, R5 ;  /* 0x0000000526027220 */ /* 0x040fe20000400000 */
[C---:B------:R-:W-:Y:S01]  /*76b0*/  FMUL R3, R38.reuse, R6 ;  /* 0x0000000626037220 */ /* 0x040fe20000400000 */
[C---:B------:R-:W-:Y:S01]  /*76c0*/  FMUL R7, R38.reuse, R7 ;  /* 0x0000000726077220 */ /* 0x040fe20000400000 */
[C---:B------:R-:W-:Y:S01]  /*76d0*/  FFMA R0, R41.reuse, R40, R0 ;  /* 0x0000002829007223 */ /* 0x040fe20000000000 */
[----:B------:R-:W-:Y:S02]  /*76e0*/  HADD2.F32 R40, -RZ, R49.H0_H0 ;  /* 0x20000031ff287230 */ /* 0x000fe40000004100 */
[C---:B------:R-:W-:Y:S01]  /*76f0*/  FFMA R2, R41.reuse, R43, R2 ;  /* 0x0000002b29027223 */ /* 0x040fe20000000002 */
[C---:B------:R-:W-:Y:S01]  /*7700*/  FMUL R4, R38.reuse, R8 ;  /* 0x0000000826047220 */ /* 0x040fe20000400000 */
[--C-:B------:R-:W-:Y:S02]  /*7710*/  HADD2.F32 R43, -RZ, R51.reuse.H0_H0 ;  /* 0x20000033ff2b7230 */ /* 0x100fe40000004100 */
[----:B------:R-:W-:Y:S01]  /*7720*/  FMUL R5, R38, R9 ;  /* 0x0000000926057220 */ /* 0x000fe20000400000 */
[C---:B------:R-:W-:Y:S01]  /*7730*/  FFMA R3, R41.reuse, R40, R3 ;  /* 0x0000002829037223 */ /* 0x040fe20000000003 */
[----:B------:R-:W-:Y:S01]  /*7740*/  HADD2.F32 R40, -RZ, R50.H0_H0 ;  /* 0x20000032ff287230 */ /* 0x000fe20000004100 */
[----:B------:R-:W-:Y:S01]  /*7750*/  F2FP.F16.F32.PACK_AB R52, R2, R0 ;  /* 0x000000000234723e */ /* 0x000fe200000000ff */
[C---:B------:R-:W-:Y:S01]  /*7760*/  FFMA R7, R41.reuse, R42, R7 ;  /* 0x0000002a29077223 */ /* 0x040fe20000000007 */
[----:B------:R-:W-:Y:S02]  /*7770*/  HADD2.F32 R42, -RZ, R51.H1_H1 ;  /* 0x30000033ff2a7230 */ /* 0x000fe40000004100 */
[C---:B------:R-:W-:Y:S01]  /*7780*/  FMUL R6, R38.reuse, R10 ;  /* 0x0000000a26067220 */ /* 0x040fe20000400000 */
[C---:B------:R-:W-:Y:S01]  /*7790*/  FFMA R4, R41.reuse, R40, R4 ;  /* 0x0000002829047223 */ /* 0x040fe20000000004 */
[----:B------:R-:W-:Y:S01]  /*77a0*/  FFMA R5, R41, R44, R5 ;  /* 0x0000002c29057223 */ /* 0x000fe20000000005 */
[----:B------:R-:W-:Y:S01]  /*77b0*/  F2FP.F16.F32.PACK_AB R53, R7, R3 ;  /* 0x000000030735723e */ /* 0x000fe200000000ff */
[----:B------:R-:W-:Y:S01]  /*77c0*/  FFMA R6, R41, R43, R6 ;  /* 0x0000002b29067223 */ /* 0x000fe20000000006 */
[C---:B------:R-:W-:Y:S01]  /*77d0*/  FMUL R11, R38.reuse, R11 ;  /* 0x0000000b260b7220 */ /* 0x040fe20000400000 */
[--C-:B------:R-:W-:Y:S01]  /*77e0*/  HADD2.F32 R40, -RZ, R56.reuse.H0_H0 ;  /* 0x20000038ff287230 */ /* 0x100fe20000004100 */
[----:B------:R-:W-:Y:S01]  /*77f0*/  F2FP.F16.F32.PACK_AB R54, R5, R4 ;  /* 0x000000040536723e */ /* 0x000fe200000000ff */
[C---:B------:R-:W-:Y:S01]  /*7800*/  FMUL R8, R38.reuse, R12 ;  /* 0x0000000c26087220 */ /* 0x040fe20000400000 */
        /* <DEDUP_REMOVED lines=13> */
[--C-:B------:R-:W-:Y:S02]  /*78e0*/  HADD2.F32 R43, -RZ, R58.reuse.H0_H0 ;  /* 0x2000003aff2b7230 */ /* 0x100fe40000004100 */
[----:B------:R-:W-:Y:S01]  /*78f0*/  FFMA R15, R41, R40, R15 ;  /* 0x00000028290f7223 */ /* 0x000fe2000000000f */
[C---:B------:R-:W-:Y:S01]  /*7900*/  FMUL R12, R38.reuse, R16 ;  /* 0x00000010260c7220 */ /* 0x040fe20000400000 */
[----:B------:R-:W-:Y:S02]  /*7910*/  HADD2.F32 R42, -RZ, R58.H1_H1 ;  /* 0x3000003aff2a7230 */ /* 0x000fe40000004100 */
[C---:B------:R-:W-:Y:S01]  /*7920*/  FMUL R13, R38.reuse, R17 ;  /* 0x00000011260d7220 */ /* 0x040fe20000400000 */
[C---:B------:R-:W-:Y:S01]  /*7930*/  FMUL R14, R38.reuse, R18 ;  /* 0x00000012260e7220 */ /* 0x040fe20000400000 */
[----:B------:R-:W-:Y:S01]  /*7940*/  F2FP.F16.F32.PACK_AB R69, R15, R10 ;  /* 0x0000000a0f45723e */ /* 0x000fe200000000ff */
[C---:B------:R-:W-:Y:S01]  /*7950*/  FFMA R12, R41.reuse, R43, R12 ;  /* 0x0000002b290c7223 */ /* 0x040fe2000000000c */
[----:B------:R-:W-:Y:S02]  /*7960*/  HADD2.F32 R40, -RZ, R59.H1_H1 ;  /* 0x3000003bff287230 */ /* 0x000fe40000004100 */
[C---:B------:R-:W-:Y:S01]  /*7970*/  FFMA R13, R41.reuse, R42, R13 ;  /* 0x0000002a290d7223 */ /* 0x040fe2000000000d */
[----:B------:R-:W-:Y:S01]  /*7980*/  FFMA R14, R41, R45, R14 ;  /* 0x0000002d290e7223 */ /* 0x000fe2000000000e */
[C---:B------:R-:W-:Y:S01]  /*7990*/  FMUL R19, R38.reuse, R19 ;  /* 0x0000001326137220 */ /* 0x040fe20000400000 */
[--C-:B------:R-:W-:Y:S02]  /*79a0*/  HADD2.F32 R43, -RZ, R64.reuse.H0_H0 ;  /* 0x20000040ff2b7230 */ /* 0x100fe40000004100 */
        /* <DEDUP_REMOVED lines=13> */
[--C-:B------:R-:W-:Y:S01]  /*7a80*/  HADD2.F32 R42, -RZ, R66.reuse.H0_H0 ;  /* 0x20000042ff2a7230 */ /* 0x100fe20000004100 */
[----:B------:R3:W-:Y:S01]  /*7a90*/  STSM.16.M88.4 [R99+0x2400], R68 ;  /* 0x0024004463007844 */ /* 0x0007e20000000200 */
[----:B--2---:R-:W-:Y:S01]  /*7aa0*/  F2FP.F16.F32.PACK_AB R52, R17, R16 ;  /* 0x000000101134723e */ /* 0x004fe200000000ff */
[----:B------:R-:W-:Y:S01]  /*7ab0*/  FFMA R23, R41, R40, R23 ;  /* 0x0000002829177223 */ /* 0x000fe20000000017 */
        /* <DEDUP_REMOVED lines=19> */
[C---:B------:R-:W-:Y:S01]  /*7bf0*/  FFMA R25, R41.reuse, R42, R25 ;  /* 0x0000002a29197223 */ /* 0x040fe20000000019 */
[----:B------:R-:W-:Y:S02]  /*7c00*/  HADD2.F32 R40, -RZ, R73.H1_H1 ;  /* 0x30000049ff287230 */ /* 0x000fe40000004100 */
[C---:B------:R-:W-:Y:S01]  /*7c10*/  FFMA R26, R41.reuse, R43, R26 ;  /* 0x0000002b291a7223 */ /* 0x040fe2000000001a */
[C---:B------:R-:W-:Y:S01]  /*7c20*/  FMUL R31, R38.reuse, R31 ;  /* 0x0000001f261f7220 */ /* 0x040fe20000400000 */
[--C-:B------:R-:W-:Y:S02]  /*7c30*/  HADD2.F32 R43, -RZ, R74.reuse.H0_H0 ;  /* 0x2000004aff2b7230 */ /* 0x100fe40000004100 */
[C---:B------:R-:W-:Y:S01]  /*7c40*/  FMUL R28, R38.reuse, R32 ;  /* 0x00000020261c7220 */ /* 0x040fe20000400000 */
[----:B------:R-:W-:Y:S02]  /*7c50*/  HADD2.F32 R42, -RZ, R74.H1_H1 ;  /* 0x3000004aff2a7230 */ /* 0x000fe40000004100 */
[C---:B------:R-:W-:Y:S01]  /*7c60*/  FMUL R29, R38.reuse, R33 ;  /* 0x00000021261d7220 */ /* 0x040fe20000400000 */
[--C-:B------:R-:W-:Y:S02]  /*7c70*/  HADD2.F32 R45, -RZ, R75.reuse.H0_H0 ;  /* 0x2000004bff2d7230 */ /* 0x100fe40000004100 */
[C---:B------:R-:W-:Y:S01]  /*7c80*/  FMUL R30, R38.reuse, R34 ;  /* 0x00000022261e7220 */ /* 0x040fe20000400000 */
[----:B------:R-:W-:Y:S02]  /*7c90*/  HADD2.F32 R44, -RZ, R75.H1_H1 ;  /* 0x3000004bff2c7230 */ /* 0x000fe40000004100 */
[C---:B------:R-:W-:Y:S01]  /*7ca0*/  FFMA R31, R41.reuse, R40, R31 ;  /* 0x00000028291f7223 */ /* 0x040fe2000000001f */
        /* <DEDUP_REMOVED lines=9> */
[----:B------:R3:W-:Y:S01]  /*7d40*/  STSM.16.M88.4 [R102+0x2000], R52 ;  /* 0x0020003466007844 */ /* 0x0007e20000000200 */
[----:B------:R-:W-:Y:S02]  /*7d50*/  F2FP.F16.F32.PACK_AB R106, R29, R28 ;  /* 0x0000001c1d6a723e */ /* 0x000fe400000000ff */
[----:B------:R-:W-:Y:S02]  /*7d60*/  F2FP.F16.F32.PACK_AB R107, R35, R30 ;  /* 0x0000001e236b723e */ /* 0x000fe400000000ff */
[----:B-1----:R-:W-:Y:S03]  /*7d70*/  @P6 PRMT R63, R108, 0x654, R63 ;  /* 0x000006546c3f6816 */ /* 0x002fe6000000003f */
[----:B------:R3:W-:Y:S01]  /*7d80*/  STSM.16.M88.4 [R103+0x2000], R104 ;  /* 0x0020006867007844 */ /* 0x0007e20000000200 */
[----:B------:R-:W-:Y:S01]  /*7d90*/  @!PT LDS RZ, [RZ] ;  /* 0x00000000fffff984 */ /* 0x000fe20000000800 */
[----:B------:R-:W-:Y:S01]  /*7da0*/  @!PT LDS RZ, [RZ] ;  /* 0x00000000fffff984 */ /* 0x000fe20000000800 */
[----:B------:R-:W-:Y:S01]  /*7db0*/  @!PT LDS RZ, [RZ] ;  /* 0x00000000fffff984 */ /* 0x000fe20000000800 */
[----:B------:R-:W-:Y:S01]  /*7dc0*/  @!PT LDS RZ, [RZ] ;  /* 0x00000000fffff984 */ /* 0x000fe20000000800 */
[----:B------:R1:W-:Y:S07]  /*7dd0*/  MEMBAR.ALL.CTA ;  /* 0x0000000000007992 */ /* 0x0003ee0000008000 */
[----:B-1----:R-:W1:Y:S02]  /*7de0*/  FENCE.VIEW.ASYNC.S ;  /* 0x00000000000073c6 */ /* 0x002e640000000000 */
[----:B-1----:R-:W-:Y:S06]  /*7df0*/  BAR.SYNC.DEFER_BLOCKING 0x1, 0x80 ;  /* 0x0042000000007b1d */ /* 0x002fec0000010000 */
[----:B------:R-:W-:Y:S05]  /*7e00*/  @P0 BRA `(.L_x_121) ;  /* 0x0000000000240947 */ /* 0x000fea0003800000 */
[----:B------:R-:W-:Y:S02]  /*7e10*/  UIADD3 UR4, UP0, UPT, UR62, 0x680, URZ ;  /* 0x000006803e047890 */ /* 0x000fe4000ff1e0ff */
[----:B------:R-:W-:Y:S02]  /*7e20*/  UIADD3 UR9, UPT, UPT, UR49, 0x40, URZ ;  /* 0x0000004031097890 */ /* 0x000fe4000fffe0ff */
[----:B------:R-:W-:Y:S02]  /*7e30*/  UIADD3 UR8, UPT, UPT, UR44, 0x2400, URZ ;  /* 0x000024002c087890 */ /* 0x000fe4000fffe0ff */
[----:B------:R-:W-:Y:S01]  /*7e40*/  UIADD3.X UR5, UPT, UPT, URZ, UR63, URZ, UP0, !UPT ;  /* 0x0000003fff057290 */ /* 0x000fe200087fe4ff */
[----:B------:R-:W-:Y:S01]  /*7e50*/  UMOV UR10, UR50 ;  /* 0x00000032000a7c82 */ /* 0x000fe20008000000 */
[----:B------:R-:W-:Y:S07]  /*7e60*/  UMOV UR11, UR36 ;  /* 0x00000024000b7c82 */ /* 0x000fee0008000000 */
[----:B------:R1:W-:Y:S01]  /*7e70*/  UTMASTG.3D [UR8], [UR4] ;  /* 0x00000008040073b5 */ /* 0x0003e20008010000 */
[----:B------:R0:W-:Y:S01]  /*7e80*/  UTMACMDFLUSH ;  /* 0x00000000000079b7 */ /* 0x0001e20000000000 */
[----:B-1----:R-:W-:Y:S04]  /*7e90*/  DEPBAR.LE SB0, 0x1 ;  /* 0x000080400000791a */ /* 0x002fe80000000000 */
.L_x_121:
[----:B------:R-:W-:Y:S05]  /*7ea0*/  BSYNC.RECONVERGENT B0 ;  /* 0x0000000000007941 */ /* 0x000fea0003800200 */
.L_x_120:
[----:B------:R-:W-:Y:S01]  /*7eb0*/  BAR.SYNC.DEFER_BLOCKING 0x1, 0x80 ;  /* 0x0042000000007b1d */ /* 0x000fe20000010000 */
[----:B------:R-:W-:Y:S04]  /*7ec0*/  UIADD3 UR4, UPT, UPT, UR46, 0x1, URZ ;  /* 0x000000012e047890 */ /* 0x000fe8000fffe0ff */
[----:B------:R-:W-:Y:S04]  /*7ed0*/  UISETP.NE.AND UP0, UPT, UR4, 0x4, UPT ;  /* 0x000000040400788c */ /* 0x000fe8000bf05270 */
[----:B------:R-:W-:Y:S01]  /*7ee0*/  USEL UR45, UR4, URZ, UP0 ;  /* 0x000000ff042d7287 */ /* 0x000fe20008000000 */
[----:B------:R1:W-:Y:S01]  /*7ef0*/  @P6 SYNCS.ARRIVE.TRANS64.RED.A1T0 RZ, [R63+URZ], RZ ;  /* 0x000000ff3fff69a7 */ /* 0x0003e200081004ff */
[----:B------:R-:W-:Y:S01]  /*7f00*/  BSSY B1, `(.L_x_122) ;  /* 0x0000018000017945 */ /* 0x000fe20003800000 */
[----:B------:R-:W2:Y:S02]  /*7f10*/  @P6 SYNCS.PHASECHK.TRANS64.TRYWAIT P0, [R109+URZ+0x90], R110 ;  /* 0x0000906e6d0065a7 */ /* 0x000ea400080011ff */
[----:B--2---:R-:W-:Y:S01]  /*7f20*/  @P6 SEL R60, RZ, 0x1, !P0 ;  /* 0x00000001ff3c6807 */ /* 0x004fe20004000000 */
[----:B-1----:R-:W-:Y:S06]  /*7f30*/  @!P6 BRA `(.L_x_123) ;  /* 0x000000000050e947 */ /* 0x002fec0003800000 */
        /* <DEDUP_REMOVED lines=8> */
[----:B------:R-:W-:Y:S04]  /*7fc0*/  SHF.L.U32 R4, R94, 0x1f, RZ ;  /* 0x0000001f5e047819 */ /* 0x000fe800000006ff */
[----:B------:R-:W1:Y:S02]  /*7fd0*/  SYNCS.PHASECHK.TRANS64.TRYWAIT P0, [R109+URZ+0x90], R4 ;  /* 0x000090046d0075a7 */ /* 0x000e6400080011ff */
[----:B-1----:R-:W-:Y:S05]  /*7fe0*/  @!P0 BRA `(.L_x_126) ;  /* 0x0000002400f88947 */ /* 0x002fea0003800000 */
.L_x_125:
[----:B------:R-:W-:Y:S05]  /*7ff0*/  BSYNC B0 ;  /* 0x0000000000007941 */ /* 0x000fea0003800000 */
.L_x_124:
[----:B------:R-:W-:Y:S02]  /*8000*/  ISETP.NE.AND P0, PT, R61, RZ, PT ;  /* 0x000000ff3d00720c */ /* 0x000fe40003f05270 */
[----:B------:R-:W-:Y:S11]  /*8010*/  IADD3 R46, PT, PT, R46, 0x1, RZ ;  /* 0x000000012e2e7810 */ /* 0x000ff60007ffe0ff */
[----:B-1----:R-:W-:Y:S01]  /*8020*/  @P0 IMAD.IADD R4, R95, 0x1, R0 ;  /* 0x000000015f040824 */ /* 0x002fe200078e0200 */
[----:B------:R-:W-:Y:S05]  /*8030*/  @P0 WARPSYNC.ALL ;  /* 0x0000000000000948 */ /* 0x000fea0003800000 */
[----:B------:R1:W2:Y:S04]  /*8040*/  @P0 LDSM.16.M88.4 R48, [R3+UR44+0x400] ;  /* 0x0004002c0330083b */ /* 0x0002a80008000200 */
[----:B------:R1:W4:Y:S04]  /*8050*/  @P0 LDSM.16.M88.4 R56, [R2+0x400] ;  /* 0x000400000238083b */ /* 0x0003280000000200 */
[----:B------:R1:W1:Y:S04]  /*8060*/  @P0 LDSM.16.M88.4 R64, [R0+0x400] ;  /* 0x000400000040083b */ /* 0x0002680000000200 */
[----:B------:R1:W1:Y:S02]  /*8070*/  @P0 LDSM.16.M88.4 R72, [R4+0x400] ;  /* 0x000400000448083b */ /* 0x0002640000000200 */
.L_x_123:
[----:B------:R-:W-:Y:S05]  /*8080*/  BSYNC B1 ;  /* 0x0000000000017941 */ /* 0x000fea0003800000 */
.L_x_122:
[----:B-1----:R-:W-:Y:S05]  /*8090*/  VIADD R3, R39, 0x80 ;  /* 0x0000008027037836 */ /* 0x002fea0000000000 */
[----:B------:R-:W-:Y:S04]  /*80a0*/  SHF.R.U32.HI R3, RZ, 0x15, R3 ;  /* 0x00000015ff037819 */ /* 0x000fe80000011603 */
[----:B------:R-:W-:Y:S11]  /*80b0*/  LOP3.LUT P0, RZ, R3, 0x3, R86, 0x48, !PT ;  /* 0x0000000303ff7812 */ /* 0x000ff60007804856 */
[----:B------:R-:W-:Y:S02]  /*80c0*/  @!UPT UIADD3 URZ, UPT, UPT, URZ, URZ, URZ ;  /* 0x000000fffffff290 */ /* 0x000fe4000fffe0ff */
[----:B------:R-:W-:Y:S05]  /*80d0*/  @!P0 BRA `(.L_x_127) ;  /* 0x0000000000408947 */ /* 0x000fea0003800000 */
[----:B------:R-:W1:Y:S01]  /*80e0*/  LDCU.64 UR8, c[0x4][0x70] ;  /* 0x01000e00ff0877ac */ /* 0x000e620008000a00 */
[----:B------:R-:W-:Y:S01]  /*80f0*/  MOV R3, 0x0 ;  /* 0x0000000000037802 */ /* 0x000fe20000000f00 */
[----:B------:R-:W-:Y:S02]  /*8100*/  HFMA2 R12, -RZ, RZ, 0, 5.9604644775390625e-08 ;  /* 0x00000001ff0c7431 */ /* 0x000fe400000001ff */
[----:B------:R-:W-:Y:S02]  /*8110*/  IMAD.MOV.U32 R8, RZ, RZ, 0x192 ;  /* 0x00000192ff087424 */ /* 0x000fe400078e00ff */
[----:B------:R-:W-:Y:S01]  /*8120*/  IMAD.MOV.U32 R13, RZ, RZ, RZ ;  /* 0x000000ffff0d7224 */ /* 0x000fe200078e00ff */
[----:B------:R-:W5:Y:S01]  /*8130*/  LDCU.64 UR6, c[0x4][0x78] ;  /* 0x01000f00ff0677ac */ /* 0x000f620008000a00 */
[----:B------:R-:W2:Y:S01]  /*8140*/  LDC.64 R2, c[0x4][R3] ;  /* 0x0100000003027b82 */ /* 0x000ea20000000a00 */
[----:B------:R-:W3:Y:S01]  /*8150*/  LDCU.64 UR4, c[0x4][0x10] ;  /* 0x01000200ff0477ac */ /* 0x000ee20008000a00 */
[----:B-1----:R-:W-:Y:S01]  /*8160*/  MOV R5, UR9 ;  /* 0x0000000900057c02 */ /* 0x002fe20008000f00 */
[----:B------:R-:W-:Y:S01]  /*8170*/  IMAD.U32 R4, RZ, RZ, UR8 ;  /* 0x00000008ff047e24 */ /* 0x000fe2000f8e00ff */
[----:B-----5:R-:W-:Y:S01]  /*8180*/  MOV R7, UR7 ;  /* 0x0000000700077c02 */ /* 0x020fe20008000f00 */
[----:B------:R-:W-:Y:S01]  /*8190*/  IMAD.U32 R6, RZ, RZ, UR6 ;  /* 0x00000006ff067e24 */ /* 0x000fe2000f8e00ff */
[----:B---3--:R-:W-:Y:S01]  /*81a0*/  MOV R11, UR5 ;  /* 0x00000005000b7c02 */ /* 0x008fe20008000f00 */
[----:B------:R-:W-:Y:S02]  /*81b0*/  IMAD.U32 R10, RZ, RZ, UR4 ;  /* 0x00000004ff0a7e24 */ /* 0x000fe4000f8e00ff */
[----:B------:R-:W-:Y:S07]  /*81c0*/  LEPC R20, `(.L_x_127) ;  /* 0x000000001014794e */ /* 0x000fee0000000000 */
[----:B--2-4-:R-:W-:Y:S05]  /*81d0*/  CALL.ABS.NOINC R2 ;  /* 0x0000000002007343 */ /* 0x014fea0003c00000 */
.L_x_127:
[----:B------:R-:W-:Y:S05]  /*81e0*/  WARPSYNC.ALL ;  /* 0x0000000000007948 */ /* 0x000fea0003800000 */
[----:B------:R-:W-:Y:S01]  /*81f0*/  R2UR UR4, R39 ;  /* 0x00000000270472ca */ /* 0x000fe200000e0000 */
[--C-:B--2---:R-:W-:Y:S01]  /*8200*/  HADD2.F32 R40, -RZ, R48.reuse.H0_H0 ;  /* 0x20000030ff287230 */ /* 0x104fe20000004100 */
[----:B------:R-:W-:Y:S01]  /*8210*/  ISETP.NE.AND P6, PT, R98, RZ, PT ;  /* 0x000000ff6200720c */ /* 0x000fe20003fc5270 */
[----:B------:R-:W-:Y:S01]  /*8220*/  HADD2.F32 R43, -RZ, R48.H1_H1 ;  /* 0x30000030ff2b7230 */ /* 0x000fe20000004100 */
[----:B------:R-:W-:Y:S01]  /*8230*/  ISETP.NE.AND P0, PT, R97, RZ, PT ;  /* 0x000000ff6100720c */ /* 0x000fe20003f05270 */
[----:B------:R-:W-:Y:S01]  /*8240*/  HADD2.F32 R42, -RZ, R49.H0_H0 ;  /* 0x20000031ff2a7230 */ /* 0x000fe20000004100 */
[----:B------:R-:W-:Y:S01]  /*8250*/  MOV R63, UR45 ;  /* 0x0000002d003f7c02 */ /* 0x000fe20008000f00 */
[--C-:B------:R-:W-:Y:S01]  /*8260*/  HADD2.F32 R45, -RZ, R51.reuse.H0_H0 ;  /* 0x20000033ff2d7230 */ /* 0x100fe20000004100 */
[----:B------:R-:W-:Y:S01]  /*8270*/  BSSY.RECONVERGENT B0, `(.L_x_128) ;  /* 0x0000088000007945 */ /* 0x000fe20003800200 */
[----:B------:R-:W-:Y:S01]  /*8280*/  HADD2.F32 R44, -RZ, R51.H1_H1 ;  /* 0x30000033ff2c7230 */ /* 0x000fe20000004100 */
[----:B------:R-:W-:Y:S03]  /*8290*/  LEA R110, R46, UR44, 0x3 ;  /* 0x0000002c2e6e7c11 */ /* 0x000fe6000f8e18ff */
[----:B------:R-:W1:Y:S02]  /*82a0*/  LDTM.16dp256bit.x8 R4, tmem[UR4+0x80] ;  /* 0x00008004000479ee */ /* 0x000e6400081a0000 */
[----:B------:R-:W-:Y:S02]  /*82b0*/  @P6 LEA R63, R63, UR44, 0x3 ;  /* 0x0000002c3f3f6c11 */ /* 0x000fe4000f8e18ff */
[----:B------:R-:W-:Y:S02]  /*82c0*/  @P6 SHF.L.U32 R109, R94, 0x1f, RZ ;  /* 0x0000001f5e6d6819 */ /* 0x000fe400000006ff */
[----:B------:R-:W-:Y:S04]  /*82d0*/  @P6 IADD3 R63, PT, PT, R63, 0xb0, RZ ;  /* 0x000000b03f3f6810 */ /* 0x000fe80007ffe0ff */
[----:B------:R-:W-:Y:S01]  /*82e0*/  @P6 PRMT R63, R108, 0x654, R63 ;  /* 0x000006546c3f6816 */ /* 0x000fe2000000003f */
[C---:B-1----:R-:W-:Y:S01]  /*82f0*/  FMUL R0, R38.reuse, R4 ;  /* 0x0000000426007220 */ /* 0x042fe20000400000 */
[C---:B------:R-:W-:Y:S01]  /*8300*/  FMUL R2, R38.reuse, R5 ;  /* 0x0000000526027220 */ /* 0x040fe20000400000 */
        /* <DEDUP_REMOVED lines=9> */
[----:B---3--:R-:W-:Y:S01]  /*83a0*/  F2FP.F16.F32.PACK_AB R68, R2, R0 ;  /* 0x000000000244723e */ /* 0x008fe200000000ff */
[C---:B------:R-:W-:Y:S01]  /*83b0*/  FFMA R7, R41.reuse, R40, R7 ;  /* 0x0000002829077223 */ /* 0x040fe20000000007 */
[----:B------:R-:W-:Y:S01]  /*83c0*/  FFMA R4, R41, R43, R4 ;  /* 0x0000002b29047223 */ /* 0x000fe20000000004 */
[C---:B------:R-:W-:Y:S01]  /*83d0*/  FMUL R5, R38.reuse, R9 ;  /* 0x0000000926057220 */ /* 0x040fe20000400000 */
[C---:B------:R-:W-:Y:S01]  /*83e0*/  FMUL R6, R38.reuse, R10 ;  /* 0x0000000a26067220 */ /* 0x040fe20000400000 */
[C---:B------:R-:W-:Y:S01]  /*83f0*/  FMUL R11, R38.reuse, R11 ;  /* 0x0000000b260b7220 */ /* 0x040fe20000400000 */
[--C-:B----4-:R-:W-:Y:S01]  /*8400*/  HADD2.F32 R40, -RZ, R56.reuse.H0_H0 ;  /* 0x20000038ff287230 */ /* 0x110fe20000004100 */
[----:B------:R-:W-:Y:S01]  /*8410*/  F2FP.F16.F32.PACK_AB R69, R7, R3 ;  /* 0x000000030745723e */ /* 0x000fe200000000ff */
[C---:B------:R-:W-:Y:S01]  /*8420*/  FFMA R5, R41.reuse, R42, R5 ;  /* 0x0000002a29057223 */ /* 0x040fe20000000005 */
[C---:B------:R-:W-:Y:S01]  /*8430*/  FFMA R6, R41.reuse, R45, R6 ;  /* 0x0000002d29067223 */ /* 0x040fe20000000006 */
[----:B------:R-:W-:Y:S01]  /*8440*/  FFMA R11, R41, R44, R11 ;  /* 0x0000002c290b7223 */ /* 0x000fe2000000000b */
[C---:B------:R-:W-:Y:S01]  /*8450*/  FMUL R8, R38.reuse, R12 ;  /* 0x0000000c26087220 */ /* 0x040fe20000400000 */
[----:B------:R-:W-:Y:S01]  /*8460*/  HADD2.F32 R42, -RZ, R56.H1_H1 ;  /* 0x30000038ff2a7230 */ /* 0x000fe20000004100 */
[----:B------:R-:W-:Y:S01]  /*8470*/  F2FP.F16.F32.PACK_AB R70, R5, R4 ;  /* 0x000000040546723e */ /* 0x000fe200000000ff */
[C---:B------:R-:W-:Y:S01]  /*8480*/  FMUL R9, R38.reuse, R13 ;  /* 0x0000000d26097220 */ /* 0x040fe20000400000 */
[----:B------:R-:W-:Y:S01]  /*8490*/  F2FP.F16.F32.PACK_AB R71, R11, R6 ;  /* 0x000000060b47723e */ /* 0x000fe200000000ff */
[C---:B------:R-:W-:Y:S01]  /*84a0*/  FFMA R8, R41.reuse, R40, R8 ;  /* 0x0000002829087223 */ /* 0x040fe20000000008 */
[--C-:B------:R-:W-:Y:S02]  /*84b0*/  HADD2.F32 R43, -RZ, R57.reuse.H0_H0 ;  /* 0x20000039ff2b7230 */ /* 0x100fe40000004100 */
[----:B------:R-:W-:Y:S01]  /*84c0*/  FFMA R9, R41, R42, R9 ;  /* 0x0000002a29097223 */ /* 0x000fe20000000009 */
[C---:B------:R-:W-:Y:S01]  /*84d0*/  FMUL R10, R38.reuse, R14 ;  /* 0x0000000e260a7220 */ /* 0x040fe20000400000 */
[----:B------:R-:W-:Y:S01]  /*84e0*/  HADD2.F32 R40, -RZ, R57.H1_H1 ;  /* 0x30000039ff287230 */ /* 0x000fe20000004100 */
[----:B------:R1:W-:Y:S01]  /*84f0*/  STSM.16.M88.4 [R100+0x4400], R68 ;  /* 0x0044004464007844 */ /* 0x0003e20000000200 */
[C---:B------:R-:W-:Y:S01]  /*8500*/  FMUL R15, R38.reuse, R15 ;  /* 0x0000000f260f7220 */ /* 0x040fe20000400000 */
[----:B------:R-:W-:Y:S01]  /*8510*/  F2FP.F16.F32.PACK_AB R52, R9, R8 ;  /* 0x000000080934723e */ /* 0x000fe200000000ff */
[C---:B------:R-:W-:Y:S01]  /*8520*/  FFMA R10, R41.reuse, R43, R10 ;  /* 0x0000002b290a7223 */ /* 0x040fe2000000000a */
[--C-:B------:R-:W-:Y:S02]  /*8530*/  HADD2.F32 R42, -RZ, R58.reuse.H0_H0 ;  /* 0x2000003aff2a7230 */ /* 0x100fe40000004100 */
        /* <DEDUP_REMOVED lines=26> */
[----:B-1----:R-:W-:Y:S01]  /*86e0*/  F2FP.F16.F32.PACK_AB R68, R17, R16 ;  /* 0x000000101144723e */ /* 0x002fe200000000ff */
        /* <DEDUP_REMOVED lines=45> */
[----:B------:R-:W-:Y:S05]  /*89c0*/  F2FP.F16.F32.PACK_AB R107, R35, R30 ;  /* 0x0000001e236b723e */ /* 0x000fea00000000ff */
        /* <DEDUP_REMOVED lines=18> */
.L_x_129:
[----:B------:R-:W-:Y:S05]  /*8af0*/  BSYNC.RECONVERGENT B0 ;  /* 0x0000000000007941 */ /* 0x000fea0003800200 */
.L_x_128:
[----:B------:R-:W-:Y:S01]  /*8b00*/  BAR.SYNC.DEFER_BLOCKING 0x1, 0x80 ;  /* 0x0042000000007b1d */ /* 0x000fe20000010000 */
[----:B------:R-:W-:Y:S04]  /*8b10*/  UIADD3 UR4, UPT, UPT, UR45, 0x1, URZ ;  /* 0x000000012d047890 */ /* 0x000fe8000fffe0ff */
[----:B------:R-:W-:Y:S04]  /*8b20*/  UISETP.NE.AND UP0, UPT, UR4, 0x4, UPT ;  /* 0x000000040400788c */ /* 0x000fe8000bf05270 */
[----:B------:R-:W-:Y:S01]  /*8b30*/  USEL UR46, UR4, URZ, UP0 ;  /* 0x000000ff042e7287 */ /* 0x000fe20008000000 */
[----:B------:R1:W-:Y:S01]  /*8b40*/  @P6 SYNCS.ARRIVE.TRANS64.RED.A1T0 RZ, [R63+URZ], RZ ;  /* 0x000000ff3fff69a7 */ /* 0x0003e200081004ff */
[----:B------:R-:W-:Y:S01]  /*8b50*/  BSSY B1, `(.L_x_130) ;  /* 0x0000018000017945 */ /* 0x000fe20003800000 */
[----:B------:R-:W3:Y:S02]  /*8b60*/  @P6 SYNCS.PHASECHK.TRANS64.TRYWAIT P0, [R110+URZ+0x90], R109 ;  /* 0x0000906d6e0065a7 */ /* 0x000ee400080011ff */
[----:B---3--:R-:W-:Y:S01]  /*8b70*/  @P6 SEL R60, RZ, 0x1, !P0 ;  /* 0x00000001ff3c6807 */ /* 0x008fe20004000000 */
        /* <DEDUP_REMOVED lines=12> */
.L_x_133:
[----:B------:R-:W-:Y:S05]  /*8c40*/  BSYNC B0 ;  /* 0x0000000000007941 */ /* 0x000fea0003800000 */
.L_x_132:
[----:B------:R-:W-:Y:S11]  /*8c50*/  ISETP.NE.AND P0, PT, R61, RZ, PT ;  /* 0x000000ff3d00720c */ /* 0x000ff60003f05270 */
[----:B------:R-:W-:Y:S02]  /*8c60*/  @!UPT UIADD3 URZ, UPT, UPT, URZ, URZ, URZ ;  /* 0x000000fffffff290 */ /* 0x000fe4000fffe0ff */
[----:B------:R-:W-:Y:S01]  /*8c70*/  @P0 IADD3 R2, PT, PT, R95, R62, RZ ;  /* 0x0000003e5f020210 */ /* 0x000fe20007ffe0ff */
[----:B------:R-:W-:Y:S05]  /*8c80*/  @P0 WARPSYNC.ALL ;  /* 0x0000000000000948 */ /* 0x000fea0003800000 */
[----:B------:R3:W4:Y:S04]  /*8c90*/  @P0 LDSM.16.M88.4 R48, [R46+UR44+0x400] ;  /* 0x0004002c2e30083b */ /* 0x0007280008000200 */
[----:B------:R3:W1:Y:S04]  /*8ca0*/  @P0 LDSM.16.M88.4 R56, [R0+0x400] ;  /* 0x000400000038083b */ /* 0x0006680000000200 */
[----:B------:R3:W1:Y:S04]  /*8cb0*/  @P0 LDSM.16.M88.4 R64, [R62+0x400] ;  /* 0x000400003e40083b */ /* 0x0006680000000200 */
[----:B------:R3:W1:Y:S02]  /*8cc0*/  @P0 LDSM.16.M88.4 R72, [R2+0x400] ;  /* 0x000400000248083b */ /* 0x0006640000000200 */
.L_x_131:
[----:B------:R-:W-:Y:S05]  /*8cd0*/  BSYNC B1 ;  /* 0x0000000000017941 */ /* 0x000fea0003800000 */
.L_x_130:
        /* <DEDUP_REMOVED lines=11> */
[----:B---3--:R-:W3:Y:S01]  /*8d90*/  LDC.64 R2, c[0x4][R3] ;  /* 0x0100000003027b82 */ /* 0x008ee20000000a00 */
[----:B------:R-:W2:Y:S01]  /*8da0*/  LDCU.64 UR4, c[0x4][0x10] ;  /* 0x01000200ff0477ac */ /* 0x000ea20008000a00 */
[----:B-1----:R-:W-:Y:S01]  /*8db0*/  MOV R5, UR9 ;  /* 0x0000000900057c02 */ /* 0x002fe20008000f00 */
[----:B------:R-:W-:Y:S01]  /*8dc0*/  IMAD.U32 R4, RZ, RZ, UR8 ;  /* 0x00000008ff047e24 */ /* 0x000fe2000f8e00ff */
[----:B-----5:R-:W-:Y:S01]  /*8dd0*/  MOV R7, UR7 ;  /* 0x0000000700077c02 */ /* 0x020fe20008000f00 */
[----:B------:R-:W-:Y:S01]  /*8de0*/  IMAD.U32 R6, RZ, RZ, UR6 ;  /* 0x00000006ff067e24 */ /* 0x000fe2000f8e00ff */
[----:B--2---:R-:W-:Y:S01]  /*8df0*/  MOV R11, UR5 ;  /* 0x00000005000b7c02 */ /* 0x004fe20008000f00 */
[----:B------:R-:W-:Y:S02]  /*8e00*/  IMAD.U32 R10, RZ, RZ, UR4 ;  /* 0x00000004ff0a7e24 */ /* 0x000fe4000f8e00ff */
[----:B------:R-:W-:Y:S07]  /*8e10*/  LEPC R20, `(.L_x_135) ;  /* 0x000000001014794e */ /* 0x000fee0000000000 */
[----:B---34-:R-:W-:Y:S05]  /*8e20*/  CALL.ABS.NOINC R2 ;  /* 0x0000000002007343 */ /* 0x018fea0003c00000 */
.L_x_135:
[----:B------:R-:W-:Y:S01]  /*8e30*/  ISETP.NE.AND P0, PT, R97, RZ, PT ;  /* 0x000000ff6100720c */ /* 0x000fe20003f05270 */
[----:B------:R-:W-:Y:S05]  /*8e40*/  WARPSYNC.ALL ;  /* 0x0000000000007948 */ /* 0x000fea0003800000 */
[----:B------:R-:W-:Y:S01]  /*8e50*/  R2UR UR4, R39 ;  /* 0x00000000270472ca */ /* 0x000fe200000e0000 */
[--C-:B----4-:R-:W-:Y:S01]  /*8e60*/  HADD2.F32 R40, -RZ, R48.reuse.H0_H0 ;  /* 0x20000030ff287230 */ /* 0x110fe20000004100 */
[----:B------:R-:W1:Y:S01]  /*8e70*/  S2UR UR6, SR_CgaCtaId ;  /* 0x00000000000679c3 */ /* 0x000e620000008800 */
[----:B------:R-:W-:Y:S01]  /*8e80*/  HADD2.F32 R42, -RZ, R48.H1_H1 ;  /* 0x30000030ff2a7230 */ /* 0x000fe20000004100 */
[----:B------:R-:W-:Y:S01]  /*8e90*/  R2UR UR5, R101 ;  /* 0x00000000650572ca */ /* 0x000fe200000e0000 */
[--C-:B------:R-:W-:Y:S01]  /*8ea0*/  HADD2.F32 R43, -RZ, R49.reuse.H0_H0 ;  /* 0x20000031ff2b7230 */ /* 0x100fe20000004100 */
[----:B------:R-:W-:Y:S01]  /*8eb0*/  BSSY.RECONVERGENT B0, `(.L_x_136) ;  /* 0x0000088000007945 */ /* 0x000fe20003800200 */
[----:B------:R-:W-:Y:S02]  /*8ec0*/  HADD2.F32 R44, -RZ, R49.H1_H1 ;  /* 0x30000031ff2c7230 */ /* 0x000fe40000004100 */
[--C-:B------:R-:W-:Y:S02]  /*8ed0*/  HADD2.F32 R45, -RZ, R50.reuse.H0_H0 ;  /* 0x20000032ff2d7230 */ /* 0x100fe40000004100 */
[----:B---3--:R-:W-:Y:S02]  /*8ee0*/  HADD2.F32 R46, -RZ, R50.H1_H1 ;  /* 0x30000032ff2e7230 */ /* 0x008fe40000004100 */
[----:B------:R-:W3:Y:S01]  /*8ef0*/  LDTM.16dp256bit.x8 R4, tmem[UR4+0xc0] ;  /* 0x0000c004000479ee */ /* 0x000ee200081a0000 */
[----:B------:R-:W-:Y:S01]  /*8f00*/  NOP ;  /* 0x0000000000007918 */ /* 0x000fe20000000000 */
[--C-:B------:R-:W-:Y:S02]  /*8f10*/  HADD2.F32 R47, -RZ, R51.reuse.H0_H0 ;  /* 0x20000033ff2f7230 */ /* 0x100fe40000004100 */
[----:B------:R-:W-:Y:S01]  /*8f20*/  UIADD3 UR4, UPT, UPT, UR5, 0x120, URZ ;  /* 0x0000012005047890 */ /* 0x000fe2000fffe0ff */
[----:B------:R-:W-:Y:S02]  /*8f30*/  HADD2.F32 R49, -RZ, R51.H1_H1 ;  /* 0x30000033ff317230 */ /* 0x000fe40000004100 */
[--C-:B------:R-:W-:Y:S02]  /*8f40*/  HADD2.F32 R48, -RZ, R56.reuse.H0_H0 ;  /* 0x20000038ff307230 */ /* 0x100fe40000004100 */
[----:B------:R-:W-:Y:S02]  /*8f50*/  HADD2.F32 R51, -RZ, R56.H1_H1 ;  /* 0x30000038ff337230 */ /* 0x000fe40000004100 */
[--C-:B------:R-:W-:Y:S02]  /*8f60*/  HADD2.F32 R50, -RZ, R57.reuse.H0_H0 ;  /* 0x20000039ff327230 */ /* 0x100fe40000004100 */
[----:B--2---:R-:W-:Y:S02]  /*8f70*/  HADD2.F32 R52, -RZ, R57.H1_H1 ;  /* 0x30000039ff347230 */ /* 0x004fe40000004100 */
[--C-:B------:R-:W-:Y:S02]  /*8f80*/  HADD2.F32 R53, -RZ, R58.reuse.H0_H0 ;  /* 0x2000003aff357230 */ /* 0x100fe40000004100 */
[----:B------:R-:W-:Y:S02]  /*8f90*/  HADD2.F32 R54, -RZ, R58.H1_H1 ;  /* 0x3000003aff367230 */ /* 0x000fe40000004100 */
[--C-:B------:R-:W-:Y:S02]  /*8fa0*/  HADD2.F32 R55, -RZ, R59.reuse.H0_H0 ;  /* 0x2000003bff377230 */ /* 0x100fe40000004100 */
[----:B------:R-:W-:Y:S02]  /*8fb0*/  HADD2.F32 R56, -RZ, R59.H1_H1 ;  /* 0x3000003bff387230 */ /* 0x000fe40000004100 */
[--C-:B------:R-:W-:Y:S01]  /*8fc0*/  HADD2.F32 R57, -RZ, R64.reuse.H0_H0 ;  /* 0x20000040ff397230 */ /* 0x100fe20000004100 */
[----:B-1----:R-:W-:Y:S01]  /*8fd0*/  UPRMT UR4, UR6, 0x654, UR4 ;  /* 0x0000065406047896 */ /* 0x002fe20008000004 */
[C---:B---3--:R-:W-:Y:S01]  /*8fe0*/  FMUL R4, R38.reuse, R4 ;  /* 0x0000000426047220 */ /* 0x048fe20000400000 */
[C---:B------:R-:W-:Y:S01]  /*8ff0*/  FMUL R5, R38.reuse, R5 ;  /* 0x0000000526057220 */ /* 0x040fe20000400000 */
[C---:B------:R-:W-:Y:S01]  /*9000*/  FMUL R6, R38.reuse, R6 ;  /* 0x0000000626067220 */ /* 0x040fe20000400000 */
[C---:B------:R-:W-:Y:S01]  /*9010*/  FMUL R7, R38.reuse, R7 ;  /* 0x0000000726077220 */ /* 0x040fe20000400000 */
[C---:B------:R-:W-:Y:S01]  /*9020*/  FFMA R4, R41.reuse, R40, R4 ;  /* 0x0000002829047223 */ /* 0x040fe20000000004 */
[C---:B------:R-:W-:Y:S01]  /*9030*/  FFMA R5, R41.reuse, R42, R5 ;  /* 0x0000002a29057223 */ /* 0x040fe20000000005 */
[C---:B------:R-:W-:Y:S01]  /*9040*/  FFMA R6, R41.reuse, R43, R6 ;  /* 0x0000002b29067223 */ /* 0x040fe20000000006 */
[----:B------:R-:W-:Y:S01]  /*9050*/  FFMA R7, R41, R44, R7 ;  /* 0x0000002c29077223 */ /* 0x000fe20000000007 */
[----:B------:R-:W-:Y:S01]  /*9060*/  SYNCS.ARRIVE.TRANS64.RED.A1T0 RZ, [UR4], RZ ;  /* 0x000000ffffff79a7 */ /* 0x000fe20008100404 */
[C---:B------:R-:W-:Y:S01]  /*9070*/  FMUL R8, R38.reuse, R8 ;  /* 0x0000000826087220 */ /* 0x040fe20000400000 */
[----:B------:R-:W-:Y:S01]  /*9080*/  F2FP.F16.F32.PACK_AB R104, R5, R4 ;  /* 0x000000040568723e */ /* 0x000fe200000000ff */
[C---:B------:R-:W-:Y:S01]  /*9090*/  FMUL R9, R38.reuse, R9 ;  /* 0x0000000926097220 */ /* 0x040fe20000400000 */
[----:B------:R-:W-:Y:S01]  /*90a0*/  F2FP.F16.F32.PACK_AB R105, R7, R6 ;  /* 0x000000060769723e */ /* 0x000fe200000000ff */
[C---:B------:R-:W-:Y:S01]  /*90b0*/  FFMA R8, R41.reuse, R45, R8 ;  /* 0x0000002d29087223 */ /* 0x040fe20000000008 */
[C---:B------:R-:W-:Y:S01]  /*90c0*/  FMUL R0, R38.reuse, R10 ;  /* 0x0000000a26007220 */ /* 0x040fe20000400000 */
[C---:B------:R-:W-:Y:S01]  /*90d0*/  FFMA R9, R41.reuse, R46, R9 ;  /* 0x0000002e29097223 */ /* 0x040fe20000000009 */
[C---:B------:R-:W-:Y:S01]  /*90e0*/  FMUL R2, R38.reuse, R11 ;  /* 0x0000000b26027220 */ /* 0x040fe20000400000 */
[C---:B------:R-:W-:Y:S01]  /*90f0*/  FMUL R3, R38.reuse, R12 ;  /* 0x0000000c26037220 */ /* 0x040fe20000400000 */
[----:B------:R-:W-:Y:S01]  /*9100*/  FFMA R0, R41, R47, R0 ;  /* 0x0000002f29007223 */ /* 0x000fe20000000000 */
[C---:B------:R-:W-:Y:S01]  /*9110*/  FMUL R10, R38.reuse, R13 ;  /* 0x0000000d260a7220 */ /* 0x040fe20000400000 */
[----:B------:R-:W-:Y:S01]  /*9120*/  F2FP.F16.F32.PACK_AB R106, R9, R8 ;  /* 0x00000008096a723e */ /* 0x000fe200000000ff */
[C---:B------:R-:W-:Y:S01]  /*9130*/  FFMA R2, R41.reuse, R49, R2 ;  /* 0x0000003129027223 */ /* 0x040fe20000000002 */
[C---:B------:R-:W-:Y:S01]  /*9140*/  FFMA R3, R41.reuse, R48, R3 ;  /* 0x0000003029037223 */ /* 0x040fe20000000003 */
[C---:B------:R-:W-:Y:S01]  /*9150*/  FFMA R10, R41.reuse, R51, R10 ;  /* 0x00000033290a7223 */ /* 0x040fe2000000000a */
[C---:B------:R-:W-:Y:S01]  /*9160*/  FMUL R11, R38.reuse, R14 ;  /* 0x0000000e260b7220 */ /* 0x040fe20000400000 */
[----:B------:R-:W-:Y:S01]  /*9170*/  FMUL R15, R38, R15 ;  /* 0x0000000f260f7220 */ /* 0x000fe20000400000 */
[----:B------:R-:W-:Y:S01]  /*9180*/  F2FP.F16.F32.PACK_AB R107, R2, R0 ;  /* 0x00000000026b723e */ /* 0x000fe200000000ff */
[----:B------:R-:W-:Y:S01]  /*9190*/  FMUL R12, R38, R16 ;  /* 0x00000010260c7220 */ /* 0x000fe20000400000 */
[----:B------:R-:W-:Y:S01]  /*91a0*/  F2FP.F16.F32.PACK_AB R112, R10, R3 ;  /* 0x000000030a70723e */ /* 0x000fe200000000ff */
[C---:B------:R-:W-:Y:S01]  /*91b0*/  FFMA R11, R41.reuse, R50, R11 ;  /* 0x00000032290b7223 */ /* 0x040fe2000000000b */
[C---:B------:R-:W-:Y:S01]  /*91c0*/  FFMA R15, R41.reuse, R52, R15 ;  /* 0x00000034290f7223 */ /* 0x040fe2000000000f */
[----:B------:R1:W-:Y:S01]  /*91d0*/  STSM.16.M88.4 [R100+0x6400], R104 ;  /* 0x0064006864007844 */ /* 0x0003e20000000200 */
[----:B------:R-:W-:Y:S01]  /*91e0*/  FFMA R12, R41, R53, R12 ;  /* 0x00000035290c7223 */ /* 0x000fe2000000000c */
[C---:B------:R-:W-:Y:S01]  /*91f0*/  FMUL R13, R38.reuse, R17 ;  /* 0x00000011260d7220 */ /* 0x040fe20000400000 */
[C---:B------:R-:W-:Y:S01]  /*9200*/  FMUL R14, R38.reuse, R18 ;  /* 0x00000012260e7220 */ /* 0x040fe20000400000 */
[----:B------:R-:W-:Y:S01]  /*9210*/  F2FP.F16.F32.PACK_AB R113, R15, R11 ;  /* 0x0000000b0f71723e */ /* 0x000fe200000000ff */
[C---:B------:R-:W-:Y:S01]  /*9220*/  FMUL R19, R38.reuse, R19 ;  /* 0x0000001326137220 */ /* 0x040fe20000400000 */
[C---:B------:R-:W-:Y:S01]  /*9230*/  FFMA R13, R41.reuse, R54, R13 ;  /* 0x00000036290d7223 */ /* 0x040fe2000000000d */
[C---:B------:R-:W-:Y:S01]  /*9240*/  FFMA R14, R41.reuse, R55, R14 ;  /* 0x00000037290e7223 */ /* 0x040fe2000000000e */
[----:B------:R-:W-:Y:S02]  /*9250*/  HADD2.F32 R58, -RZ, R64.H1_H1 ;  /* 0x30000040ff3a7230 */ /* 0x000fe40000004100 */
[----:B------:R-:W-:Y:S01]  /*9260*/  FFMA R19, R41, R56, R19 ;  /* 0x0000003829137223 */ /* 0x000fe20000000013 */
[C---:B------:R-:W-:Y:S01]  /*9270*/  FMUL R16, R38.reuse, R20 ;  /* 0x0000001426107220 */ /* 0x040fe20000400000 */
[----:B------:R-:W-:Y:S01]  /*9280*/  F2FP.F16.F32.PACK_AB R114, R13, R12 ;  /* 0x0000000c0d72723e */ /* 0x000fe200000000ff */
[--C-:B------:R-:W-:Y:S02]  /*9290*/  HADD2.F32 R59, -RZ, R65.reuse.H0_H0 ;  /* 0x20000041ff3b7230 */ /* 0x100fe40000004100 */
[C---:B------:R-:W-:Y:S01]  /*92a0*/  FMUL R17, R38.reuse, R21 ;  /* 0x0000001526117220 */ /* 0x040fe20000400000 */
[----:B------:R-:W-:Y:S01]  /*92b0*/  F2FP.F16.F32.PACK_AB R115, R19, R14 ;  /* 0x0000000e1373723e */ /* 0x000fe200000000ff */
[C---:B------:R-:W-:Y:S01]  /*92c0*/  FFMA R16, R41.reuse, R57, R16 ;  /* 0x0000003929107223 */ /* 0x040fe20000000010 */
[----:B------:R-:W-:Y:S02]  /*92d0*/  HADD2.F32 R60, -RZ, R65.H1_H1 ;  /* 0x30000041ff3c7230 */ /* 0x000fe40000004100 */
[----:B------:R-:W-:Y:S01]  /*92e0*/  FFMA R17, R41, R58, R17 ;  /* 0x0000003a29117223 */ /* 0x000fe20000000011 */
[C---:B------:R-:W-:Y:S01]  /*92f0*/  FMUL R18, R38.reuse, R22 ;  /* 0x0000001626127220 */ /* 0x040fe20000400000 */
[----:B------:R1:W-:Y:S01]  /*9300*/  STSM.16.M88.4 [R99+0x6400], R112 ;  /* 0x0064007063007844 */ /* 0x0003e20000000200 */
[--C-:B------:R-:W-:Y:S02]  /*9310*/  HADD2.F32 R61, -RZ, R66.reuse.H0_H0 ;  /* 0x20000042ff3d7230 */ /* 0x100fe40000004100 */
[C---:B------:R-:W-:Y:S01]  /*9320*/  FMUL R23, R38.reuse, R23 ;  /* 0x0000001726177220 */ /* 0x040fe20000400000 */
[----:B------:R-:W-:Y:S01]  /*9330*/  F2FP.F16.F32.PACK_AB R116, R17, R16 ;  /* 0x000000101174723e */ /* 0x000fe200000000ff */
[C---:B------:R-:W-:Y:S01]  /*9340*/  FFMA R18, R41.reuse, R59, R18 ;  /* 0x0000003b29127223 */ /* 0x040fe20000000012 */
[----:B------:R-:W-:Y:S02]  /*9350*/  HADD2.F32 R62, -RZ, R66.H1_H1 ;  /* 0x30000042ff3e7230 */ /* 0x000fe40000004100 */
[----:B------:R-:W-:Y:S01]  /*9360*/  FFMA R23, R41, R60, R23 ;  /* 0x0000003c29177223 */ /* 0x000fe20000000017 */
[C---:B------:R-:W-:Y:S01]  /*9370*/  FMUL R20, R38.reuse, R24 ;  /* 0x0000001826147220 */ /* 0x040fe20000400000 */
[--C-:B------:R-:W-:Y:S02]  /*9380*/  HADD2.F32 R63, -RZ, R67.reuse.H0_H0 ;  /* 0x20000043ff3f7230 */ /* 0x100fe40000004100 */
[C---:B------:R-:W-:Y:S01]  /*9390*/  FMUL R21, R38.reuse, R25 ;  /* 0x0000001926157220 */ /* 0x040fe20000400000 */
[----:B------:R-:W-:Y:S01]  /*93a0*/  HADD2.F32 R64, -RZ, R67.H1_H1 ;  /* 0x30000043ff407230 */ /* 0x000fe20000004100 */
[----:B------:R-:W-:Y:S01]  /*93b0*/  F2FP.F16.F32.PACK_AB R117, R23, R18 ;  /* 0x000000121775723e */ /* 0x000fe200000000ff */
[C---:B------:R-:W-:Y:S01]  /*93c0*/  FFMA R20, R41.reuse, R61, R20 ;  /* 0x0000003d29147223 */ /* 0x040fe20000000014 */
        /* <DEDUP_REMOVED lines=8> */
[C---:B------:R-:W-:Y:S01]  /*9450*/  FFMA R22, R41.reuse, R63, R22 ;  /* 0x0000003f29167223 */ /* 0x040fe20000000016 */
[----:B------:R-:W-:Y:S02]  /*9460*/  HADD2.F32 R68, -RZ, R73.H1_H1 ;  /* 0x30000049ff447230 */ /* 0x000fe40000004100 */
[C---:B------:R-:W-:Y:S01]  /*9470*/  FMUL R26, R38.reuse, R30 ;  /* 0x0000001e261a7220 */ /* 0x040fe20000400000 */
[C---:B------:R-:W-:Y:S01]  /*9480*/  FFMA R27, R41.reuse, R64, R27 ;  /* 0x00000040291b7223 */ /* 0x040fe2000000001b */
        /* <DEDUP_REMOVED lines=41> */
[----:B--2---:R-:W-:Y:S04]  /*9720*/  DEPBAR.LE SB0, 0x1 ;  /* 0x000080400000791a */ /* 0x004fe80000000000 */
.L_x_137:
[----:B------:R-:W-:Y:S05]  /*9730*/  BSYNC.RECONVERGENT B0 ;  /* 0x0000000000007941 */ /* 0x000fea0003800200 */
.L_x_136:
[----:B------:R-:W-:Y:S01]  /*9740*/  BAR.SYNC.DEFER_BLOCKING 0x1, 0x80 ;  /* 0x0042000000007b1d */ /* 0x000fe20000010000 */
[----:B------:R-:W-:Y:S01]  /*9750*/  UISETP.NE.AND UP0, UPT, UR47, -0x4, UPT ;  /* 0xfffffffc2f00788c */ /* 0x000fe2000bf05270 */
[----:B------:R-:W-:Y:S08]  /*9760*/  IADD3 R0, PT, PT, R36, 0x1, RZ ;  /* 0x0000000124007810 */ /* 0x000ff00007ffe0ff */
[----:B------:R-:W-:Y:S05]  /*9770*/  BRA.U !UP0, `(.L_x_138) ;  /* 0x0000000108247547 */ /* 0x000fea000b800000 */
[----:B------:R-:W-:Y:S01]  /*9780*/  ISETP.NE.AND P0, PT, R98, RZ, PT ;  /* 0x000000ff6200720c */ /* 0x000fe20003f05270 */
[----:B------:R-:W-:Y:S01]  /*9790*/  IMAD.U32 R2, RZ, RZ, UR46 ;  /* 0x0000002eff027e24 */ /* 0x000fe2000f8e00ff */
[----:B------:R-:W-:Y:S04]  /*97a0*/  UIADD3 UR4, UPT, UPT, UR46, 0x1, URZ ;  /* 0x000000012e047890 */ /* 0x000fe8000fffe0ff */
[----:B------:R-:W-:Y:S04]  /*97b0*/  UISETP.NE.AND UP0, UPT, UR4, 0x4, UPT ;  /* 0x000000040400788c */ /* 0x000fe8000bf05270 */
[----:B------:R-:W-:Y:S03]  /*97c0*/  USEL UR46, UR4, URZ, UP0 ;  /* 0x000000ff042e7287 */ /* 0x000fe60008000000 */
[----:B------:R-:W-:Y:S05]  /*97d0*/  @P0 LEA R2, R2, UR44, 0x3 ;  /* 0x0000002c02020c11 */ /* 0x000fea000f8e18ff */
[----:B------:R-:W-:Y:S05]  /*97e0*/  @P0 VIADD R3, R2, 0xb0 ;  /* 0x000000b002030836 */ /* 0x000fea0000000000 */
[----:B------:R-:W-:Y:S04]  /*97f0*/  @P0 PRMT R3, R108, 0x654, R3 ;  /* 0x000006546c030816 */ /* 0x000fe80000000003 */
[----:B------:R2:W-:Y:S03]  /*9800*/  @P0 SYNCS.ARRIVE.TRANS64.RED.A1T0 RZ, [R3+URZ], RZ ;  /* 0x000000ff03ff09a7 */ /* 0x0005e600081004ff */
.L_x_138:
[----:B------:R-:W-:Y:S01]  /*9810*/  R2UR UR5, R87 ;  /* 0x00000000570572ca */ /* 0x000fe200000e0000 */
[----:B------:R-:W-:Y:S01]  /*9820*/  UISETP.NE.AND UP0, UPT, UR61, URZ, UPT ;  /* 0x000000ff3d00728c */ /* 0x000fe2000bf05270 */
[----:B------:R-:W-:Y:S01]  /*9830*/  R2UR UR4, R88 ;  /* 0x00000000580472ca */ /* 0x000fe200000e0000 */
[----:B------:R-:W-:Y:S01]  /*9840*/  UIADD3 UR47, UPT, UPT, UR47, 0x4, URZ ;  /* 0x000000042f2f7890 */ /* 0x000fe2000fffe0ff */
[----:B------:R-:W-:Y:S01]  /*9850*/  ISETP.NE.AND P0, PT, R91, 0x2, PT ;  /* 0x000000025b00780c */ /* 0x000fe20003f05270 */
[----:B------:R-:W-:Y:S01]  /*9860*/  UMOV UR36, UR60 ;  /* 0x0000003c00247c82 */ /* 0x000fe20008000000 */
[----:B------:R-:W-:Y:S02]  /*9870*/  ISETP.NE.AND P1, PT, R0, 0x4, PT ;  /* 0x000000040000780c */ /* 0x000fe40003f25270 */
[----:B--2---:R-:W-:Y:S02]  /*9880*/  SEL R3, RZ, 0x1, P0 ;  /* 0x00000001ff037807 */ /* 0x004fe40000000000 */
[----:B------:R-:W-:Y:S02]  /*9890*/  SEL R2, RZ, 0x1, P1 ;  /* 0x00000001ff027807 */ /* 0x000fe40000800000 */
[----:B------:R-:W-:Y:S01]  /*98a0*/  LOP3.LUT R92, R92, R3, RZ, 0x3c, !PT ;  /* 0x000000035c5c7212 */ /* 0x000fe200078e3cff */
[----:B------:R-:W-:Y:S01]  /*98b0*/  UIADD3 UR20, UPT, UPT, UR37, UR5, URZ ;  /* 0x0000000525147290 */ /* 0x000fe2000fffe0ff */
[----:B------:R-:W-:Y:S01]  /*98c0*/  LOP3.LUT R93, R93, R2, RZ, 0x3c, !PT ;  /* 0x000000025d5d7212 */ /* 0x000fe200078e3cff */
[----:B------:R-:W-:Y:S01]  /*98d0*/  UIADD3 UR16, UPT, UPT, UR38, UR4, URZ ;  /* 0x0000000426107290 */ /* 0x000fe2000fffe0ff */
[----:B------:R-:W-:Y:S02]  /*98e0*/  SEL R91, R91, RZ, P0 ;  /* 0x000000ff5b5b7207 */ /* 0x000fe40000000000 */
[----:B------:R-:W-:Y:S01]  /*98f0*/  SEL R36, R0, RZ, P1 ;  /* 0x000000ff00247207 */ /* 0x000fe20000800000 */
[----:B------:R-:W-:Y:S08]  /*9900*/  BRA.U UP0, `(.L_x_139) ;  /* 0xffffffbd00b87547 */ /* 0x000ff0000b83ffff */
[----:B------:R-:W2:Y:S01]  /*9910*/  LDCU.64 UR4, c[0x0][0x888] ;  /* 0x00011100ff0477ac */ /* 0x000ea20008000a00 */
[----:B------:R-:W3:Y:S01]  /*9920*/  LDCU.64 UR6, c[0x0][0x890] ;  /* 0x00011200ff0677ac */ /* 0x000ee20008000a00 */
[----:B--2---:R-:W-:Y:S02]  /*9930*/  ISETP.NE.U32.AND P2, PT, RZ, UR4, PT ;  /* 0x00000004ff007c0c */ /* 0x004fe4000bf45070 */
[----:B---3--:R-:W-:Y:S02]  /*9940*/  ISETP.NE.U32.AND P1, PT, RZ, UR6, PT ;  /* 0x00000006ff007c0c */ /* 0x008fe4000bf25070 */
[----:B------:R-:W-:Y:S02]  /*9950*/  ISETP.NE.AND.EX P2, PT, RZ, UR5, PT, P2 ;  /* 0x00000005ff007c0c */ /* 0x000fe4000bf45320 */
[----:B------:R-:W-:-:S13]  /*9960*/  ISETP.NE.AND.EX P0, PT, RZ, UR7, PT, P1 ;  /* 0x00000007ff007c0c */ /* 0x000fda000bf05310 */
[----:B------:R-:W-:Y:S05]  /*9970*/  @P2 BRA P0, `(.L_x_140) ;  /* 0x00000000003c2947 */ /* 0x000fea0000000000 */
[----:B------:R-:W-:-:S13]  /*9980*/  ISETP.NE.AND.EX P1, PT, RZ, UR7, PT, P1 ;  /* 0x00000007ff007c0c */ /* 0x000fda000bf25310 */
[----:B------:R-:W-:Y:S05]  /*9990*/  @P1 BRA `(.L_x_141) ;  /* 0x00000000000c1947 */ /* 0x000fea0003800000 */
[----:B------:R-:W-:-:S13]  /*99a0*/  FSETP.NEU.AND P0, PT, R41, RZ, PT ;  /* 0x000000ff2900720b */ /* 0x000fda0003f0d000 */
[----:B------:R-:W-:Y:S05]  /*99b0*/  @!P0 EXIT ;  /* 0x000000000000894d */ /* 0x000fea0003800000 */
[----:B------:R-:W-:Y:S05]  /*99c0*/  BRA `(.L_x_140) ;  /* 0x0000000000287947 */ /* 0x000fea0003800000 */
.L_x_141:
[----:B------:R-:W-:Y:S01]  /*99d0*/  ISETP.NE.AND P0, PT, R90, RZ, PT ;  /* 0x000000ff5a00720c */ /* 0x000fe20003f05270 */
[----:B------:R-:W-:-:S12]  /*99e0*/  BSSY.RECONVERGENT B0, `(.L_x_140) ;  /* 0x0000008000007945 */ /* 0x000fd80003800200 */
[----:B------:R-:W-:Y:S05]  /*99f0*/  @P0 BRA `(.L_x_142) ;  /* 0x0000000000100947 */ /* 0x000fea0003800000 */
[----:B------:R-:W-:-:S04]  /*9a00*/  ISETP.NE.U32.AND P0, PT, RZ, UR4, PT ;  /* 0x00000004ff007c0c */ /* 0x000fc8000bf05070 */
[----:B------:R-:W-:-:S13]  /*9a10*/  ISETP.NE.AND.EX P0, PT, RZ, UR5, PT, P0 ;  /* 0x00000005ff007c0c */ /* 0x000fda000bf05300 */
[----:B------:R-:W-:Y:S05]  /*9a20*/  @!P0 EXIT ;  /* 0x000000000000894d */ /* 0x000fea0003800000 */
[----:B------:R-:W-:Y:S05]  /*9a30*/  BRA `(.L_x_143) ;  /* 0x0000000000087947 */ /* 0x000fea0003800000 */
.L_x_142:
[----:B------:R-:W-:-:S13]  /*9a40*/  FSETP.NEU.AND P0, PT, R41, RZ, PT ;  /* 0x000000ff2900720b */ /* 0x000fda0003f0d000 */
[----:B------:R-:W-:Y:S05]  /*9a50*/  @!P0 EXIT ;  /* 0x000000000000894d */ /* 0x000fea0003800000 */
.L_x_143:
[----:B------:R-:W-:Y:S05]  /*9a60*/  BSYNC.RECONVERGENT B0 ;  /* 0x0000000000007941 */ /* 0x000fea0003800200 */
.L_x_140:
[----:B------:R-:W2:Y:S01]  /*9a70*/  S2UR UR7, SR_CgaCtaId ;  /* 0x00000000000779c3 */ /* 0x000ea20000008800 */
[----:B------:R-:W-:Y:S01]  /*9a80*/  ULEA UR6, UR46, UR44, 0x3 ;  /* 0x0000002c2e067291 */ /* 0x000fe2000f8e18ff */
[----:B------:R-:W-:-:S04]  /*9a90*/  DEPBAR.LE SB0, 0x0 ;  /* 0x000080000000791a */ /* 0x000fc80000000000 */
[----:B------:R-:W-:-:S04]  /*9aa0*/  UIADD3 UR6, UPT, UPT, UR6, 0xb0, URZ ;  /* 0x000000b006067890 */ /* 0x000fc8000fffe0ff */
[----:B--2---:R-:W-:-:S09]  /*9ab0*/  UPRMT UR6, UR7, 0x654, UR6 ;  /* 0x0000065407067896 */ /* 0x004fd20008000006 */
[----:B------:R-:W-:Y:S01]  /*9ac0*/  SYNCS.ARRIVE.TRANS64.RED.A1T0 RZ, [UR6], RZ ;  /* 0x000000ffffff79a7 */ /* 0x000fe20008100406 */
[----:B------:R-:W-:Y:S05]  /*9ad0*/  EXIT ;  /* 0x000000000000794d */ /* 0x000fea0003800000 */
.L_x_25:
[----:B-1----:R1:W3:Y:S02]  /*9ae0*/  SYNCS.PHASECHK.TRANS64.TRYWAIT P0, [R0+URZ+0x150], R3 ;  /* 0x00015003000075a7 */ /* 0x0022e400080011ff */
[----:B---3--:R-:W-:Y:S05]  /*9af0*/  @!P0 NANOSLEEP.SYNCS 0x989680 ;  /* 0x009896800000895d */ /* 0x008fea0003900000 */
[----:B------:R-:W3:Y:S02]  /*9b00*/  @!P0 SYNCS.PHASECHK.TRANS64 P0, [R0+URZ+0x150], R3 ;  /* 0x00015003000085a7 */ /* 0x000ee400080010ff */
[----:B---3--:R-:W-:Y:S05]  /*9b10*/  @!P0 BRA `(.L_x_25) ;  /* 0xfffffffc00f08947 */ /* 0x008fea000383ffff */
[----:B------:R-:W-:Y:S05]  /*9b20*/  BRA `(.L_x_144) ;  /* 0xffffff8000307947 */ /* 0x000fea000383ffff */
.L_x_28:
[----:B-1----:R-:W-:-:S07]  /*9b30*/  MOV R0, UR33 ;  /* 0x0000002100007c02 */ /* 0x002fce0008000f00 */
.L_x_145:
[----:B-1----:R1:W3:Y:S02]  /*9b40*/  SYNCS.PHASECHK.TRANS64.TRYWAIT P0, [R0+URZ+0x48], R3 ;  /* 0x00004803000075a7 */ /* 0x0022e400080011ff */
[----:B---3--:R-:W-:Y:S05]  /*9b50*/  @!P0 NANOSLEEP.SYNCS 0x989680 ;  /* 0x009896800000895d */ /* 0x008fea0003900000 */
[----:B------:R-:W3:Y:S02]  /*9b60*/  @!P0 SYNCS.PHASECHK.TRANS64 P0, [R0+URZ+0x48], R3 ;  /* 0x00004803000085a7 */ /* 0x000ee400080010ff */
[----:B---3--:R-:W-:Y:S05]  /*9b70*/  @!P0 BRA `(.L_x_145) ;  /* 0xfffffffc00f08947 */ /* 0x008fea000383ffff */
[----:B------:R-:W-:Y:S05]  /*9b80*/  BRA `(.L_x_27) ;  /* 0xffffff8000747947 */ /* 0x000fea000383ffff */
.L_x_35:
[----:B-1----:R-:W-:-:S07]  /*9b90*/  MOV R0, UR17 ;  /* 0x0000001100007c02 */ /* 0x002fce0008000f00 */
.L_x_146:
[----:B-1----:R1:W3:Y:S02]  /*9ba0*/  SYNCS.PHASECHK.TRANS64.TRYWAIT P0, [R0+URZ+0x48], R3 ;  /* 0x00004803000075a7 */ /* 0x0022e400080011ff */
[----:B---3--:R-:W-:Y:S05]  /*9bb0*/  @!P0 NANOSLEEP.SYNCS 0x989680 ;  /* 0x009896800000895d */ /* 0x008fea0003900000 */
[----:B------:R-:W3:Y:S02]  /*9bc0*/  @!P0 SYNCS.PHASECHK.TRANS64 P0, [R0+URZ+0x48], R3 ;  /* 0x00004803000085a7 */ /* 0x000ee400080010ff */
[----:B---3--:R-:W-:Y:S05]  /*9bd0*/  @!P0 BRA `(.L_x_146) ;  /* 0xfffffffc00f08947 */ /* 0x008fea000383ffff */
[----:B------:R-:W-:Y:S05]  /*9be0*/  BRA `(.L_x_34) ;  /* 0xffffff84003c7947 */ /* 0x000fea000383ffff */
.L_x_40:
[----:B-1----:R1:W3:Y:S02]  /*9bf0*/  SYNCS.PHASECHK.TRANS64.TRYWAIT P0, [R3+URZ+0xe0], R0 ;  /* 0x0000e000030075a7 */ /* 0x0022e400080011ff */
[----:B---3--:R-:W-:Y:S05]  /*9c00*/  @!P0 NANOSLEEP.SYNCS 0x989680 ;  /* 0x009896800000895d */ /* 0x008fea0003900000 */
[----:B------:R-:W3:Y:S02]  /*9c10*/  @!P0 SYNCS.PHASECHK.TRANS64 P0, [R3+URZ+0xe0], R0 ;  /* 0x0000e000030085a7 */ /* 0x000ee400080010ff */
[----:B---3--:R-:W-:Y:S05]  /*9c20*/  @!P0 BRA `(.L_x_40) ;  /* 0xfffffffc00f08947 */ /* 0x008fea000383ffff */
[----:B------:R-:W-:Y:S05]  /*9c30*/  BRA `(.L_x_147) ;  /* 0xffffff8400dc7947 */ /* 0x000fea000383ffff */
.L_x_44:
[----:B-1----:R-:W-:-:S07]  /*9c40*/  MOV R0, UR4 ;  /* 0x0000000400007c02 */ /* 0x002fce0008000f00 */
.L_x_148:
[----:B-1----:R1:W3:Y:S02]  /*9c50*/  SYNCS.PHASECHK.TRANS64.TRYWAIT P0, [R0+URZ], R3 ;  /* 0x00000003000075a7 */ /* 0x0022e400080011ff */
[----:B---3--:R-:W-:Y:S05]  /*9c60*/  @!P0 NANOSLEEP.SYNCS 0x989680 ;  /* 0x009896800000895d */ /* 0x008fea0003900000 */
[----:B------:R-:W3:Y:S02]  /*9c70*/  @!P0 SYNCS.PHASECHK.TRANS64 P0, [R0+URZ], R3 ;  /* 0x00000003000085a7 */ /* 0x000ee400080010ff */
[----:B---3--:R-:W-:Y:S05]  /*9c80*/  @!P0 BRA `(.L_x_148) ;  /* 0xfffffffc00f08947 */ /* 0x008fea000383ffff */
[----:B------:R-:W-:Y:S05]  /*9c90*/  BRA `(.L_x_149) ;  /* 0xffffff8c00887947 */ /* 0x000fea000383ffff */
.L_x_45:
[----:B------:R-:W-:-:S07]  /*9ca0*/  MOV R0, UR5 ;  /* 0x0000000500007c02 */ /* 0x000fce0008000f00 */
.L_x_150:
[----:B-1----:R1:W3:Y:S02]  /*9cb0*/  SYNCS.PHASECHK.TRANS64.TRYWAIT P0, [R0+URZ], R3 ;  /* 0x00000003000075a7 */ /* 0x0022e400080011ff */
[----:B---3--:R-:W-:Y:S05]  /*9cc0*/  @!P0 NANOSLEEP.SYNCS 0x989680 ;  /* 0x009896800000895d */ /* 0x008fea0003900000 */
[----:B------:R-:W3:Y:S02]  /*9cd0*/  @!P0 SYNCS.PHASECHK.TRANS64 P0, [R0+URZ], R3 ;  /* 0x00000003000085a7 */ /* 0x000ee400080010ff */
[----:B---3--:R-:W-:Y:S05]  /*9ce0*/  @!P0 BRA `(.L_x_150) ;  /* 0xfffffffc00f08947 */ /* 0x008fea000383ffff */
[----:B------:R-:W-:Y:S05]  /*9cf0*/  BRA `(.L_x_151) ;  /* 0xffffff8c00947947 */ /* 0x000fea000383ffff */
.L_x_46:
[----:B------:R-:W-:-:S07]  /*9d00*/  MOV R0, UR5 ;  /* 0x0000000500007c02 */ /* 0x000fce0008000f00 */
.L_x_152:
[----:B-1----:R1:W3:Y:S02]  /*9d10*/  SYNCS.PHASECHK.TRANS64.TRYWAIT P0, [R0+URZ], R3 ;  /* 0x00000003000075a7 */ /* 0x0022e400080011ff */
[----:B---3--:R-:W-:Y:S05]  /*9d20*/  @!P0 NANOSLEEP.SYNCS 0x989680 ;  /* 0x009896800000895d */ /* 0x008fea0003900000 */
[----:B------:R-:W3:Y:S02]  /*9d30*/  @!P0 SYNCS.PHASECHK.TRANS64 P0, [R0+URZ], R3 ;  /* 0x00000003000085a7 */ /* 0x000ee400080010ff */
[----:B---3--:R-:W-:Y:S05]  /*9d40*/  @!P0 BRA `(.L_x_152) ;  /* 0xfffffffc00f08947 */ /* 0x008fea000383ffff */
[----:B------:R-:W-:Y:S05]  /*9d50*/  BRA `(.L_x_153) ;  /* 0xffffff8c00a07947 */ /* 0x000fea000383ffff */
.L_x_47:
[----:B------:R-:W-:-:S07]  /*9d60*/  MOV R0, UR5 ;  /* 0x0000000500007c02 */ /* 0x000fce0008000f00 */
.L_x_154:
[----:B-1----:R1:W3:Y:S02]  /*9d70*/  SYNCS.PHASECHK.TRANS64.TRYWAIT P0, [R0+URZ], R3 ;  /* 0x00000003000075a7 */ /* 0x0022e400080011ff */
[----:B---3--:R-:W-:Y:S05]  /*9d80*/  @!P0 NANOSLEEP.SYNCS 0x989680 ;  /* 0x009896800000895d */ /* 0x008fea0003900000 */
[----:B------:R-:W3:Y:S02]  /*9d90*/  @!P0 SYNCS.PHASECHK.TRANS64 P0, [R0+URZ], R3 ;  /* 0x00000003000085a7 */ /* 0x000ee400080010ff */
[----:B---3--:R-:W-:Y:S05]  /*9da0*/  @!P0 BRA `(.L_x_154) ;  /* 0xfffffffc00f08947 */ /* 0x008fea000383ffff */
[----:B------:R-:W-:Y:S05]  /*9db0*/  BRA `(.L_x_155) ;  /* 0xffffff8c00ac7947 */ /* 0x000fea000383ffff */
.L_x_48:
[----:B------:R-:W-:-:S07]  /*9dc0*/  MOV R0, UR5 ;  /* 0x0000000500007c02 */ /* 0x000fce0008000f00 */
.L_x_156:
[----:B-1----:R1:W3:Y:S02]  /*9dd0*/  SYNCS.PHASECHK.TRANS64.TRYWAIT P0, [R0+URZ], R3 ;  /* 0x00000003000075a7 */ /* 0x0022e400080011ff */
[----:B---3--:R-:W-:Y:S05]  /*9de0*/  @!P0 NANOSLEEP.SYNCS 0x989680 ;  /* 0x009896800000895d */ /* 0x008fea0003900000 */
[----:B------:R-:W3:Y:S02]  /*9df0*/  @!P0 SYNCS.PHASECHK.TRANS64 P0, [R0+URZ], R3 ;  /* 0x00000003000085a7 */ /* 0x000ee400080010ff */
[----:B---3--:R-:W-:Y:S05]  /*9e00*/  @!P0 BRA `(.L_x_156) ;  /* 0xfffffffc00f08947 */ /* 0x008fea000383ffff */
[----:B------:R-:W-:Y:S05]  /*9e10*/  BRA `(.L_x_157) ;  /* 0xffffff8c00b87947 */ /* 0x000fea000383ffff */
.L_x_49:
[----:B------:R-:W-:-:S07]  /*9e20*/  MOV R0, UR5 ;  /* 0x0000000500007c02 */ /* 0x000fce0008000f00 */
.L_x_158:
[----:B-1----:R1:W3:Y:S02]  /*9e30*/  SYNCS.PHASECHK.TRANS64.TRYWAIT P0, [R0+URZ], R3 ;  /* 0x00000003000075a7 */ /* 0x0022e400080011ff */
[----:B---3--:R-:W-:Y:S05]  /*9e40*/  @!P0 NANOSLEEP.SYNCS 0x989680 ;  /* 0x009896800000895d */ /* 0x008fea0003900000 */
[----:B------:R-:W3:Y:S02]  /*9e50*/  @!P0 SYNCS.PHASECHK.TRANS64 P0, [R0+URZ], R3 ;  /* 0x00000003000085a7 */ /* 0x000ee400080010ff */
[----:B---3--:R-:W-:Y:S05]  /*9e60*/  @!P0 BRA `(.L_x_158) ;  /* 0xfffffffc00f08947 */ /* 0x008fea000383ffff */
[----:B------:R-:W-:Y:S05]  /*9e70*/  BRA `(.L_x_159) ;  /* 0xffffff8c00c47947 */ /* 0x000fea000383ffff */
.L_x_50:
[----:B------:R-:W-:-:S07]  /*9e80*/  MOV R0, UR5 ;  /* 0x0000000500007c02 */ /* 0x000fce0008000f00 */
.L_x_160:
[----:B-1----:R1:W3:Y:S02]  /*9e90*/  SYNCS.PHASECHK.TRANS64.TRYWAIT P0, [R0+URZ], R3 ;  /* 0x00000003000075a7 */ /* 0x0022e400080011ff */
[----:B---3--:R-:W-:Y:S05]  /*9ea0*/  @!P0 NANOSLEEP.SYNCS 0x989680 ;  /* 0x009896800000895d */ /* 0x008fea0003900000 */
[----:B------:R-:W3:Y:S02]  /*9eb0*/  @!P0 SYNCS.PHASECHK.TRANS64 P0, [R0+URZ], R3 ;  /* 0x00000003000085a7 */ /* 0x000ee400080010ff */
[----:B---3--:R-:W-:Y:S05]  /*9ec0*/  @!P0 BRA `(.L_x_160) ;  /* 0xfffffffc00f08947 */ /* 0x008fea000383ffff */
[----:B------:R-:W-:Y:S05]  /*9ed0*/  BRA `(.L_x_161) ;  /* 0xffffff8c00d07947 */ /* 0x000fea000383ffff */
.L_x_51:
[----:B------:R-:W-:-:S07]  /*9ee0*/  MOV R0, UR5 ;  /* 0x0000000500007c02 */ /* 0x000fce0008000f00 */
.L_x_162:
[----:B-1----:R1:W3:Y:S02]  /*9ef0*/  SYNCS.PHASECHK.TRANS64.TRYWAIT P0, [R0+URZ], R3 ;  /* 0x00000003000075a7 */ /* 0x0022e400080011ff */
[----:B---3--:R-:W-:Y:S05]  /*9f00*/  @!P0 NANOSLEEP.SYNCS 0x989680 ;  /* 0x009896800000895d */ /* 0x008fea0003900000 */
[----:B------:R-:W3:Y:S02]  /*9f10*/  @!P0 SYNCS.PHASECHK.TRANS64 P0, [R0+URZ], R3 ;  /* 0x00000003000085a7 */ /* 0x000ee400080010ff */
[----:B---3--:R-:W-:Y:S05]  /*9f20*/  @!P0 BRA `(.L_x_162) ;  /* 0xfffffffc00f08947 */ /* 0x008fea000383ffff */
[----:B------:R-:W-:Y:S05]  /*9f30*/  BRA `(.L_x_163) ;  /* 0xffffff8c00dc7947 */ /* 0x000fea000383ffff */
.L_x_54:
[----:B--2---:R2:W3:Y:S02]  /*9f40*/  SYNCS.PHASECHK.TRANS64.TRYWAIT P0, [R2+URZ+0x140], R5 ;  /* 0x00014005020075a7 */ /* 0x0044e400080011ff */
[----:B---3--:R-:W-:Y:S05]  /*9f50*/  @!P0 NANOSLEEP.SYNCS 0x989680 ;  /* 0x009896800000895d */ /* 0x008fea0003900000 */
[----:B------:R-:W3:Y:S02]  /*9f60*/  @!P0 SYNCS.PHASECHK.TRANS64 P0, [R2+URZ+0x140], R5 ;  /* 0x00014005020085a7 */ /* 0x000ee400080010ff */
[----:B---3--:R-:W-:Y:S05]  /*9f70*/  @!P0 BRA `(.L_x_54) ;  /* 0xfffffffc00f08947 */ /* 0x008fea000383ffff */
[----:B------:R-:W-:Y:S05]  /*9f80*/  BRA `(.L_x_164) ;  /* 0xffffff9000407947 */ /* 0x000fea000383ffff */
.L_x_55:
[----:B------:R-:W-:-:S07]  /*9f90*/  MOV R2, UR4 ;  /* 0x0000000400027c02 */ /* 0x000fce0008000f00 */
.L_x_165:
[----:B--2---:R2:W3:Y:S02]  /*9fa0*/  SYNCS.PHASECHK.TRANS64.TRYWAIT P0, [R2+URZ+0xf0], R5 ;  /* 0x0000f005020075a7 */ /* 0x0044e400080011ff */
[----:B---3--:R-:W-:Y:S05]  /*9fb0*/  @!P0 NANOSLEEP.SYNCS 0x989680 ;  /* 0x009896800000895d */ /* 0x008fea0003900000 */
[----:B------:R-:W3:Y:S02]  /*9fc0*/  @!P0 SYNCS.PHASECHK.TRANS64 P0, [R2+URZ+0xf0], R5 ;  /* 0x0000f005020085a7 */ /* 0x000ee400080010ff */
[----:B---3--:R-:W-:Y:S05]  /*9fd0*/  @!P0 BRA `(.L_x_165) ;  /* 0xfffffffc00f08947 */ /* 0x008fea000383ffff */
[----:B------:R-:W-:Y:S05]  /*9fe0*/  BRA `(.L_x_166) ;  /* 0xffffff9000507947 */ /* 0x000fea000383ffff */
.L_x_56:
[----:B--2---:R2:W3:Y:S02]  /*9ff0*/  SYNCS.PHASECHK.TRANS64.TRYWAIT P1, [R2+URZ+0xe0], R5 ;  /* 0x0000e005020075a7 */ /* 0x0044e400080211ff */
[----:B---3--:R-:W-:Y:S05]  /*a000*/  @!P1 NANOSLEEP.SYNCS 0x989680 ;  /* 0x009896800000995d */ /* 0x008fea0003900000 */
[----:B------:R-:W3:Y:S02]  /*a010*/  @!P1 SYNCS.PHASECHK.TRANS64 P1, [R2+URZ+0xe0], R5 ;  /* 0x0000e005020095a7 */ /* 0x000ee400080210ff */
[----:B---3--:R-:W-:Y:S05]  /*a020*/  @!P1 BRA `(.L_x_56) ;  /* 0xfffffffc00f09947 */ /* 0x008fea000383ffff */
[----:B------:R-:W-:Y:S05]  /*a030*/  BRA `(.L_x_167) ;  /* 0xffffff9000807947 */ /* 0x000fea000383ffff */
.L_x_59:
[----:B------:R-:W-:-:S07]  /*a040*/  MOV R0, UR4 ;  /* 0x0000000400007c02 */ /* 0x000fce0008000f00 */
.L_x_168:
[----:B--2---:R2:W3:Y:S02]  /*a050*/  SYNCS.PHASECHK.TRANS64.TRYWAIT P0, [R0+URZ+0xf0], R3 ;  /* 0x0000f003000075a7 */ /* 0x0044e400080011ff */
[----:B---3--:R-:W-:Y:S05]  /*a060*/  @!P0 NANOSLEEP.SYNCS 0x989680 ;  /* 0x009896800000895d */ /* 0x008fea0003900000 */
[----:B------:R-:W3:Y:S02]  /*a070*/  @!P0 SYNCS.PHASECHK.TRANS64 P0, [R0+URZ+0xf0], R3 ;  /* 0x0000f003000085a7 */ /* 0x000ee400080010ff */
[----:B---3--:R-:W-:Y:S05]  /*a080*/  @!P0 BRA `(.L_x_168) ;  /* 0xfffffffc00f08947 */ /* 0x008fea000383ffff */
[----:B------:R-:W-:Y:S05]  /*a090*/  BRA `(.L_x_58) ;  /* 0xffffff9000d47947 */ /* 0x000fea000383ffff */
.L_x_66:
[----:B-1----:R1:W2:Y:S02]  /*a0a0*/  SYNCS.PHASECHK.TRANS64.TRYWAIT P1, [R0+URZ+0xe0], R5 ;  /* 0x0000e005000075a7 */ /* 0x0022a400080211ff */
[----:B--2---:R-:W-:Y:S05]  /*a0b0*/  @!P1 NANOSLEEP.SYNCS 0x989680 ;  /* 0x009896800000995d */ /* 0x004fea0003900000 */
[----:B------:R-:W2:Y:S02]  /*a0c0*/  @!P1 SYNCS.PHASECHK.TRANS64 P1, [R0+URZ+0xe0], R5 ;  /* 0x0000e005000095a7 */ /* 0x000ea400080210ff */
[----:B--2---:R-:W-:Y:S05]  /*a0d0*/  @!P1 BRA `(.L_x_66) ;  /* 0xfffffffc00f09947 */ /* 0x004fea000383ffff */
[----:B------:R-:W-:Y:S05]  /*a0e0*/  BRA `(.L_x_169) ;  /* 0xffffff98003c7947 */ /* 0x000fea000383ffff */
.L_x_67:
[----:B------:R-:W-:-:S07]  /*a0f0*/  MOV R3, UR23 ;  /* 0x0000001700037c02 */ /* 0x000fce0008000f00 */
.L_x_170:
[----:B-1----:R1:W2:Y:S02]  /*a100*/  SYNCS.PHASECHK.TRANS64.TRYWAIT P0, [R3+URZ+0x120], R0 ;  /* 0x00012000030075a7 */ /* 0x0022a400080011ff */
[----:B--2---:R-:W-:Y:S05]  /*a110*/  @!P0 NANOSLEEP.SYNCS 0x989680 ;  /* 0x009896800000895d */ /* 0x004fea0003900000 */
[----:B------:R-:W2:Y:S02]  /*a120*/  @!P0 SYNCS.PHASECHK.TRANS64 P0, [R3+URZ+0x120], R0 ;  /* 0x00012000030085a7 */ /* 0x000ea400080010ff */
[----:B--2---:R-:W-:Y:S05]  /*a130*/  @!P0 BRA `(.L_x_170) ;  /* 0xfffffffc00f08947 */ /* 0x004fea000383ffff */
[----:B------:R-:W-:Y:S05]  /*a140*/  BRA `(.L_x_171) ;  /* 0xffffff98008c7947 */ /* 0x000fea000383ffff */
.L_x_70:
[----:B------:R-:W-:Y:S07]  /*a150*/  MOV R0, UR5 ;  /* 0x0000000500007c02 */ /* 0x000fee0008000f00 */
.L_x_172:
[----:B-1----:R1:W2:Y:S02]  /*a160*/  SYNCS.PHASECHK.TRANS64.TRYWAIT P0, [R0+URZ], R3 ;  /* 0x00000003000075a7 */ /* 0x0022a400080011ff */
[----:B--2---:R-:W-:Y:S05]  /*a170*/  @!P0 NANOSLEEP.SYNCS 0x989680 ;  /* 0x009896800000895d */ /* 0x004fea0003900000 */
[----:B------:R-:W2:Y:S02]  /*a180*/  @!P0 SYNCS.PHASECHK.TRANS64 P0, [R0+URZ], R3 ;  /* 0x00000003000085a7 */ /* 0x000ea400080010ff */
[----:B--2---:R-:W-:Y:S05]  /*a190*/  @!P0 BRA `(.L_x_172) ;  /* 0xfffffffc00f08947 */ /* 0x004fea000383ffff */
[----:B------:R-:W-:Y:S05]  /*a1a0*/  BRA `(.L_x_69) ;  /* 0xffffff9800a87947 */ /* 0x000fea000383ffff */
.L_x_73:
[----:B------:R-:W-:-:S07]  /*a1b0*/  MOV R0, UR4 ;  /* 0x0000000400007c02 */ /* 0x000fce0008000f00 */
.L_x_173:
[----:B--2---:R2:W4:Y:S02]  /*a1c0*/  SYNCS.PHASECHK.TRANS64.TRYWAIT P0, [R0+URZ], R3 ;  /* 0x00000003000075a7 */ /* 0x00452400080011ff */
[----:B----4-:R-:W-:Y:S05]  /*a1d0*/  @!P0 NANOSLEEP.SYNCS 0x989680 ;  /* 0x009896800000895d */ /* 0x010fea0003900000 */
[----:B------:R-:W4:Y:S02]  /*a1e0*/  @!P0 SYNCS.PHASECHK.TRANS64 P0, [R0+URZ], R3 ;  /* 0x00000003000085a7 */ /* 0x000f2400080010ff */
[----:B----4-:R-:W-:Y:S05]  /*a1f0*/  @!P0 BRA `(.L_x_173) ;  /* 0xfffffffc00f08947 */ /* 0x010fea000383ffff */
[----:B------:R-:W-:Y:S05]  /*a200*/  BRA `(.L_x_174) ;  /* 0xffffff9c005c7947 */ /* 0x000fea000383ffff */
.L_x_74:
[----:B------:R-:W-:-:S07]  /*a210*/  MOV R0, UR5 ;  /* 0x0000000500007c02 */ /* 0x000fce0008000f00 */
.L_x_175:
[----:B-1----:R1:W2:Y:S02]  /*a220*/  SYNCS.PHASECHK.TRANS64.TRYWAIT P0, [R0+URZ], R3 ;  /* 0x00000003000075a7 */ /* 0x0022a400080011ff */
[----:B--2---:R-:W-:Y:S05]  /*a230*/  @!P0 NANOSLEEP.SYNCS 0x989680 ;  /* 0x009896800000895d */ /* 0x004fea0003900000 */
[----:B------:R-:W2:Y:S02]  /*a240*/  @!P0 SYNCS.PHASECHK.TRANS64 P0, [R0+URZ], R3 ;  /* 0x00000003000085a7 */ /* 0x000ea400080010ff */
[----:B--2---:R-:W-:Y:S05]  /*a250*/  @!P0 BRA `(.L_x_175) ;  /* 0xfffffffc00f08947 */ /* 0x004fea000383ffff */
[----:B------:R-:W-:Y:S05]  /*a260*/  BRA `(.L_x_176) ;  /* 0xffffff9c00687947 */ /* 0x000fea000383ffff */
.L_x_75:
[----:B------:R-:W-:-:S07]  /*a270*/  MOV R0, UR5 ;  /* 0x0000000500007c02 */ /* 0x000fce0008000f00 */
.L_x_177:
[----:B-1----:R1:W2:Y:S02]  /*a280*/  SYNCS.PHASECHK.TRANS64.TRYWAIT P0, [R0+URZ], R3 ;  /* 0x00000003000075a7 */ /* 0x0022a400080011ff */
[----:B--2---:R-:W-:Y:S05]  /*a290*/  @!P0 NANOSLEEP.SYNCS 0x989680 ;  /* 0x009896800000895d */ /* 0x004fea0003900000 */
[----:B------:R-:W2:Y:S02]  /*a2a0*/  @!P0 SYNCS.PHASECHK.TRANS64 P0, [R0+URZ], R3 ;  /* 0x00000003000085a7 */ /* 0x000ea400080010ff */
[----:B--2---:R-:W-:Y:S05]  /*a2b0*/  @!P0 BRA `(.L_x_177) ;  /* 0xfffffffc00f08947 */ /* 0x004fea000383ffff */
[----:B------:R-:W-:Y:S05]  /*a2c0*/  BRA `(.L_x_178) ;  /* 0xffffff9c00747947 */ /* 0x000fea000383ffff */
.L_x_76:
[----:B------:R-:W-:-:S07]  /*a2d0*/  MOV R0, UR4 ;  /* 0x0000000400007c02 */ /* 0x000fce0008000f00 */
.L_x_179:
[----:B-1----:R1:W2:Y:S02]  /*a2e0*/  SYNCS.PHASECHK.TRANS64.TRYWAIT P0, [R0+URZ], R3 ;  /* 0x00000003000075a7 */ /* 0x0022a400080011ff */
[----:B--2---:R-:W-:Y:S05]  /*a2f0*/  @!P0 NANOSLEEP.SYNCS 0x989680 ;  /* 0x009896800000895d */ /* 0x004fea0003900000 */
[----:B------:R-:W2:Y:S02]  /*a300*/  @!P0 SYNCS.PHASECHK.TRANS64 P0, [R0+URZ], R3 ;  /* 0x00000003000085a7 */ /* 0x000ea400080010ff */
[----:B--2---:R-:W-:Y:S05]  /*a310*/  @!P0 BRA `(.L_x_179) ;  /* 0xfffffffc00f08947 */ /* 0x004fea000383ffff */
[----:B------:R-:W-:Y:S05]  /*a320*/  BRA `(.L_x_180) ;  /* 0xffffff9c00807947 */ /* 0x000fea000383ffff */
.L_x_81:
[----:B--2---:R2:W3:Y:S02]  /*a330*/  SYNCS.PHASECHK.TRANS64.TRYWAIT P0, [R12+URZ+0xe0], R9 ;  /* 0x0000e0090c0075a7 */ /* 0x0044e400080011ff */
[----:B---3--:R-:W-:Y:S05]  /*a340*/  @!P0 NANOSLEEP.SYNCS 0x989680 ;  /* 0x009896800000895d */ /* 0x008fea0003900000 */
[----:B------:R-:W3:Y:S02]  /*a350*/  @!P0 SYNCS.PHASECHK.TRANS64 P0, [R12+URZ+0xe0], R9 ;  /* 0x0000e0090c0085a7 */ /* 0x000ee400080010ff */
[----:B---3--:R-:W-:Y:S05]  /*a360*/  @!P0 BRA `(.L_x_81) ;  /* 0xfffffffc00f08947 */ /* 0x008fea000383ffff */
[----:B------:R-:W-:Y:S05]  /*a370*/  BRA `(.L_x_181) ;  /* 0xffffffa000b07947 */ /* 0x000fea000383ffff */
.L_x_84:
[----:B------:R-:W-:Y:S07]  /*a380*/  MOV R0, UR21 ;  /* 0x0000001500007c02 */ /* 0x000fee0008000f00 */
.L_x_182:
[----:B--2---:R2:W3:Y:S02]  /*a390*/  SYNCS.PHASECHK.TRANS64.TRYWAIT P2, [R0+URZ+0xd8], R11 ;  /* 0x0000d80b000075a7 */ /* 0x0044e400080411ff */
[----:B---3--:R-:W-:Y:S05]  /*a3a0*/  @!P2 NANOSLEEP.SYNCS 0x989680 ;  /* 0x009896800000a95d */ /* 0x008fea0003900000 */
[----:B------:R-:W3:Y:S02]  /*a3b0*/  @!P2 SYNCS.PHASECHK.TRANS64 P2, [R0+URZ+0xd8], R11 ;  /* 0x0000d80b0000a5a7 */ /* 0x000ee400080410ff */
[----:B---3--:R-:W-:Y:S05]  /*a3c0*/  @!P2 BRA `(.L_x_182) ;  /* 0xfffffffc00f0a947 */ /* 0x008fea000383ffff */
[----:B------:R-:W-:Y:S05]  /*a3d0*/  BRA `(.L_x_83) ;  /* 0xffffffa800187947 */ /* 0x000fea000383ffff */
.L_x_87:
[----:B--2---:R-:W-:Y:S07]  /*a3e0*/  MOV R0, UR21 ;  /* 0x0000001500007c02 */ /* 0x004fee0008000f00 */
.L_x_183:
[----:B--2---:R2:W3:Y:S02]  /*a3f0*/  SYNCS.PHASECHK.TRANS64.TRYWAIT P0, [R0+URZ+0xb0], R9 ;  /* 0x0000b009000075a7 */ /* 0x0044e400080011ff */
[----:B---3--:R-:W-:Y:S05]  /*a400*/  @!P0 NANOSLEEP.SYNCS 0x989680 ;  /* 0x009896800000895d */ /* 0x008fea0003900000 */
[----:B------:R-:W3:Y:S02]  /*a410*/  @!P0 SYNCS.PHASECHK.TRANS64 P0, [R0+URZ+0xb0], R9 ;  /* 0x0000b009000085a7 */ /* 0x000ee400080010ff */
[----:B---3--:R-:W-:Y:S05]  /*a420*/  @!P0 BRA `(.L_x_183) ;  /* 0xfffffffc00f08947 */ /* 0x008fea000383ffff */
[----:B------:R-:W-:Y:S05]  /*a430*/  BRA `(.L_x_184) ;  /* 0xffffffa800747947 */ /* 0x000fea000383ffff */
.L_x_88:
[----:B------:R-:W-:Y:S07]  /*a440*/  MOV R0, UR21 ;  /* 0x0000001500007c02 */ /* 0x000fee0008000f00 */
.L_x_185:
[----:B--2---:R2:W3:Y:S02]  /*a450*/  SYNCS.PHASECHK.TRANS64.TRYWAIT P0, [R0+URZ+0xb8], R9 ;  /* 0x0000b809000075a7 */ /* 0x0044e400080011ff */
[----:B---3--:R-:W-:Y:S05]  /*a460*/  @!P0 NANOSLEEP.SYNCS 0x989680 ;  /* 0x009896800000895d */ /* 0x008fea0003900000 */
[----:B------:R-:W3:Y:S02]  /*a470*/  @!P0 SYNCS.PHASECHK.TRANS64 P0, [R0+URZ+0xb8], R9 ;  /* 0x0000b809000085a7 */ /* 0x000ee400080010ff */
[----:B---3--:R-:W-:Y:S05]  /*a480*/  @!P0 BRA `(.L_x_185) ;  /* 0xfffffffc00f08947 */ /* 0x008fea000383ffff */
[----:B------:R-:W-:Y:S05]  /*a490*/  BRA `(.L_x_186) ;  /* 0xffffffa800ac7947 */ /* 0x000fea000383ffff */
.L_x_89:
[----:B------:R-:W-:Y:S07]  /*a4a0*/  MOV R0, UR21 ;  /* 0x0000001500007c02 */ /* 0x000fee0008000f00 */
.L_x_187:
[----:B--2---:R2:W3:Y:S02]  /*a4b0*/  SYNCS.PHASECHK.TRANS64.TRYWAIT P0, [R0+URZ+0xc0], R9 ;  /* 0x0000c009000075a7 */ /* 0x0044e400080011ff */
[----:B---3--:R-:W-:Y:S05]  /*a4c0*/  @!P0 NANOSLEEP.SYNCS 0x989680 ;  /* 0x009896800000895d */ /* 0x008fea0003900000 */
[----:B------:R-:W3:Y:S02]  /*a4d0*/  @!P0 SYNCS.PHASECHK.TRANS64 P0, [R0+URZ+0xc0], R9 ;  /* 0x0000c009000085a7 */ /* 0x000ee400080010ff */
[----:B---3--:R-:W-:Y:S05]  /*a4e0*/  @!P0 BRA `(.L_x_187) ;  /* 0xfffffffc00f08947 */ /* 0x008fea000383ffff */
[----:B------:R-:W-:Y:S05]  /*a4f0*/  BRA `(.L_x_188) ;  /* 0xffffffa800f07947 */ /* 0x000fea000383ffff */
.L_x_90:
[----:B------:R-:W-:Y:S07]  /*a500*/  MOV R0, UR21 ;  /* 0x0000001500007c02 */ /* 0x000fee0008000f00 */
.L_x_189:
[----:B--2---:R2:W3:Y:S02]  /*a510*/  SYNCS.PHASECHK.TRANS64.TRYWAIT P0, [R0+URZ+0xc8], R9 ;  /* 0x0000c809000075a7 */ /* 0x0044e400080011ff */
[----:B---3--:R-:W-:Y:S05]  /*a520*/  @!P0 NANOSLEEP.SYNCS 0x989680 ;  /* 0x009896800000895d */ /* 0x008fea0003900000 */
[----:B------:R-:W3:Y:S02]  /*a530*/  @!P0 SYNCS.PHASECHK.TRANS64 P0, [R0+URZ+0xc8], R9 ;  /* 0x0000c809000085a7 */ /* 0x000ee400080010ff */
[----:B---3--:R-:W-:Y:S05]  /*a540*/  @!P0 BRA `(.L_x_189) ;  /* 0xfffffffc00f08947 */ /* 0x008fea000383ffff */
[----:B------:R-:W-:Y:S05]  /*a550*/  BRA `(.L_x_190) ;  /* 0xffffffac00307947 */ /* 0x000fea000383ffff */
.L_x_92:
[----:B------:R-:W-:-:S07]  /*a560*/  MOV R0, UR21 ;  /* 0x0000001500007c02 */ /* 0x000fce0008000f00 */
.L_x_191:
[----:B---3--:R3:W4:Y:S02]  /*a570*/  SYNCS.PHASECHK.TRANS64.TRYWAIT P0, [R0+URZ+0xb0], R3 ;  /* 0x0000b003000075a7 */ /* 0x00872400080011ff */
[----:B----4-:R-:W-:Y:S05]  /*a580*/  @!P0 NANOSLEEP.SYNCS 0x989680 ;  /* 0x009896800000895d */ /* 0x010fea0003900000 */
[----:B------:R-:W4:Y:S02]  /*a590*/  @!P0 SYNCS.PHASECHK.TRANS64 P0, [R0+URZ+0xb0], R3 ;  /* 0x0000b003000085a7 */ /* 0x000f2400080010ff */
[----:B----4-:R-:W-:Y:S05]  /*a5a0*/  @!P0 BRA `(.L_x_191) ;  /* 0xfffffffc00f08947 */ /* 0x010fea000383ffff */
[----:B------:R-:W-:Y:S05]  /*a5b0*/  BRA `(.L_x_192) ;  /* 0xffffffac00a87947 */ /* 0x000fea000383ffff */
.L_x_93:
[----:B---3--:R-:W-:-:S07]  /*a5c0*/  MOV R0, UR21 ;  /* 0x0000001500007c02 */ /* 0x008fce0008000f00 */
.L_x_193:
[----:B---3--:R3:W4:Y:S02]  /*a5d0*/  SYNCS.PHASECHK.TRANS64.TRYWAIT P0, [R0+URZ+0xb8], R3 ;  /* 0x0000b803000075a7 */ /* 0x00872400080011ff */
[----:B----4-:R-:W-:Y:S05]  /*a5e0*/  @!P0 NANOSLEEP.SYNCS 0x989680 ;  /* 0x009896800000895d */ /* 0x010fea0003900000 */
[----:B------:R-:W4:Y:S02]  /*a5f0*/  @!P0 SYNCS.PHASECHK.TRANS64 P0, [R0+URZ+0xb8], R3 ;  /* 0x0000b803000085a7 */ /* 0x000f2400080010ff */
[----:B----4-:R-:W-:Y:S05]  /*a600*/  @!P0 BRA `(.L_x_193) ;  /* 0xfffffffc00f08947 */ /* 0x010fea000383ffff */
[----:B------:R-:W-:Y:S05]  /*a610*/  BRA `(.L_x_194) ;  /* 0xffffffac00987947 */ /* 0x000fea000383ffff */
.L_x_94:
[----:B---3--:R-:W-:-:S07]  /*a620*/  MOV R0, UR21 ;  /* 0x0000001500007c02 */ /* 0x008fce0008000f00 */
.L_x_195:
[----:B---3--:R3:W4:Y:S02]  /*a630*/  SYNCS.PHASECHK.TRANS64.TRYWAIT P0, [R0+URZ+0xc0], R3 ;  /* 0x0000c003000075a7 */ /* 0x00872400080011ff */
[----:B----4-:R-:W-:Y:S05]  /*a640*/  @!P0 NANOSLEEP.SYNCS 0x989680 ;  /* 0x009896800000895d */ /* 0x010fea0003900000 */
[----:B------:R-:W4:Y:S02]  /*a650*/  @!P0 SYNCS.PHASECHK.TRANS64 P0, [R0+URZ+0xc0], R3 ;  /* 0x0000c003000085a7 */ /* 0x000f2400080010ff */
[----:B----4-:R-:W-:Y:S05]  /*a660*/  @!P0 BRA `(.L_x_195) ;  /* 0xfffffffc00f08947 */ /* 0x010fea000383ffff */
[----:B------:R-:W-:Y:S05]  /*a670*/  BRA `(.L_x_196) ;  /* 0xffffffac00887947 */ /* 0x000fea000383ffff */
.L_x_96:
[----:B--2---:R2:W3:Y:S02]  /*a680*/  SYNCS.PHASECHK.TRANS64.TRYWAIT P0, [R3+URZ+0xe0], R0 ;  /* 0x0000e000030075a7 */ /* 0x0044e400080011ff */
[----:B---3--:R-:W-:Y:S05]  /*a690*/  @!P0 NANOSLEEP.SYNCS 0x989680 ;  /* 0x009896800000895d */ /* 0x008fea0003900000 */
[----:B------:R-:W3:Y:S02]  /*a6a0*/  @!P0 SYNCS.PHASECHK.TRANS64 P0, [R3+URZ+0xe0], R0 ;  /* 0x0000e000030085a7 */ /* 0x000ee400080010ff */
[----:B---3--:R-:W-:Y:S05]  /*a6b0*/  @!P0 BRA `(.L_x_96) ;  /* 0xfffffffc00f08947 */ /* 0x008fea000383ffff */
[----:B------:R-:W-:Y:S05]  /*a6c0*/  BRA `(.L_x_197) ;  /* 0xffffffb0005c7947 */ /* 0x000fea000383ffff */
.L_x_107:
[----:B-1----:R-:W-:Y:S04]  /*a6d0*/  MOV R0, UR44 ;  /* 0x0000002c00007c02 */ /* 0x002fe80008000f00 */
[----:B------:R1:W2:Y:S03]  /*a6e0*/  SYNCS.PHASECHK.TRANS64.TRYWAIT P0, [R0+URZ+0x90], R3 ;  /* 0x00009003000075a7 */ /* 0x0002a600080011ff */
[----:B--2---:R-:W-:Y:S05]  /*a6f0*/  @!P0 NANOSLEEP.SYNCS 0x989680 ;  /* 0x009896800000895d */ /* 0x004fea0003900000 */
[----:B------:R-:W2:Y:S02]  /*a700*/  @!P0 SYNCS.PHASECHK.TRANS64 P0, [R0+URZ+0x90], R3 ;  /* 0x00009003000085a7 */ /* 0x000ea400080010ff */
[----:B--2---:R-:W-:Y:S05]  /*a710*/  @!P0 BRA `(.L_x_107) ;  /* 0xfffffffc00ec8947 */ /* 0x004fea000383ffff */
[----:B------:R-:W-:Y:S05]  /*a720*/  BRA `(.L_x_106) ;  /* 0xffffffbc00e07947 */ /* 0x000fea000383ffff */
.L_x_109:
[----:B-1----:R1:W3:Y:S02]  /*a730*/  SYNCS.PHASECHK.TRANS64.TRYWAIT P1, [R101+URZ+0x100], R2 ;  /* 0x00010002650075a7 */ /* 0x0022e400080211ff */
[----:B---3--:R-:W-:Y:S05]  /*a740*/  @!P1 NANOSLEEP.SYNCS 0x989680 ;  /* 0x009896800000995d */ /* 0x008fea0003900000 */
[----:B------:R-:W3:Y:S02]  /*a750*/  @!P1 SYNCS.PHASECHK.TRANS64 P1, [R101+URZ+0x100], R2 ;  /* 0x00010002650095a7 */ /* 0x000ee400080210ff */
[----:B---3--:R-:W-:Y:S05]  /*a760*/  @!P1 BRA `(.L_x_109) ;  /* 0xfffffffc00f09947 */ /* 0x008fea000383ffff */
[----:B------:R-:W-:Y:S05]  /*a770*/  BRA `(.L_x_108) ;  /* 0xffffffc0000c7947 */ /* 0x000fea000383ffff */
.L_x_118:
[----:B--2---:R2:W3:Y:S02]  /*a780*/  SYNCS.PHASECHK.TRANS64.TRYWAIT P0, [R3+URZ+0x90], R0 ;  /* 0x00009000030075a7 */ /* 0x0044e400080011ff */
[----:B---3--:R-:W-:Y:S05]  /*a790*/  @!P0 NANOSLEEP.SYNCS 0x989680 ;  /* 0x009896800000895d */ /* 0x008fea0003900000 */
[----:B------:R-:W3:Y:S02]  /*a7a0*/  @!P0 SYNCS.PHASECHK.TRANS64 P0, [R3+URZ+0x90], R0 ;  /* 0x00009000030085a7 */ /* 0x000ee400080010ff */
[----:B---3--:R-:W-:Y:S05]  /*a7b0*/  @!P0 BRA `(.L_x_118) ;  /* 0xfffffffc00f08947 */ /* 0x008fea000383ffff */
[----:B------:R-:W-:Y:S05]  /*a7c0*/  BRA `(.L_x_117) ;  /* 0xffffffc800f07947 */ /* 0x000fea000383ffff */
.L_x_126:
[----:B-1----:R1:W2:Y:S02]  /*a7d0*/  SYNCS.PHASECHK.TRANS64.TRYWAIT P0, [R109+URZ+0x90], R4 ;  /* 0x000090046d0075a7 */ /* 0x0022a400080011ff */
[----:B--2---:R-:W-:Y:S05]  /*a7e0*/  @!P0 NANOSLEEP.SYNCS 0x989680 ;  /* 0x009896800000895d */ /* 0x004fea0003900000 */
[----:B------:R-:W2:Y:S02]  /*a7f0*/  @!P0 SYNCS.PHASECHK.TRANS64 P0, [R109+URZ+0x90], R4 ;  /* 0x000090046d0085a7 */ /* 0x000ea400080010ff */
[----:B--2---:R-:W-:Y:S05]  /*a800*/  @!P0 BRA `(.L_x_126) ;  /* 0xfffffffc00f08947 */ /* 0x004fea000383ffff */
[----:B------:R-:W-:Y:S05]  /*a810*/  BRA `(.L_x_125) ;  /* 0xffffffd400f47947 */ /* 0x000fea000383ffff */
.L_x_134:
[----:B-1----:R1:W3:Y:S02]  /*a820*/  SYNCS.PHASECHK.TRANS64.TRYWAIT P0, [R110+URZ+0x90], R3 ;  /* 0x000090036e0075a7 */ /* 0x0022e400080011ff */
[----:B---3--:R-:W-:Y:S05]  /*a830*/  @!P0 NANOSLEEP.SYNCS 0x989680 ;  /* 0x009896800000895d */ /* 0x008fea0003900000 */
[----:B------:R-:W3:Y:S02]  /*a840*/  @!P0 SYNCS.PHASECHK.TRANS64 P0, [R110+URZ+0x90], R3 ;  /* 0x000090036e0085a7 */ /* 0x000ee400080010ff */
[----:B---3--:R-:W-:Y:S05]  /*a850*/  @!P0 BRA `(.L_x_134) ;  /* 0xfffffffc00f08947 */ /* 0x008fea000383ffff */
[----:B------:R-:W-:Y:S05]  /*a860*/  BRA `(.L_x_133) ;  /* 0xffffffe000f47947 */ /* 0x000fea000383ffff */
        .weak           $__internal_0_$__cuda_sm10x_tcgen05_guardrail_trap_col_being_dealloced_not_returned_by_alloc
        .type           $__internal_0_$__cuda_sm10x_tcgen05_guardrail_trap_col_being_dealloced_not_returned_by_alloc,@function
        .size           $__internal_0_$__cuda_sm10x_tcgen05_guardrail_trap_col_being_dealloced_not_returned_by_alloc,($__internal_1_$__cuda_sm10x_tcgen05_guardrail_trap_phase_invalid_during_alloc - $__internal_0_$__cuda_sm10x_tcgen05_guardrail_trap_col_being_dealloced_not_returned_by_alloc)
$__internal_0_$__cuda_sm10x_tcgen05_guardrail_trap_col_being_dealloced_not_returned_by_alloc:
[----:B------:R-:W-:Y:S05]  /*a870*/  BPT.TRAP 0x1 ;  /* 0x000000040000795c */ /* 0x000fea0000300000 */
[----:B------:R-:W-:-:S04]  /*a880*/  HFMA2 R3, -RZ, RZ, 0, 0 ;  /* 0x00000000ff037431 */ /* 0x000fc800000001ff */
[----:B------:R-:W-:Y:S05]  /*a890*/  RET.REL.NODEC R2 `(_ZN7cutlass13device_kernelINS_4gemm6kernel13GemmUniversalIN4cute5tupleIJiiiiEEENS1_10collective13CollectiveMmaINS1_35MainloopSm100TmaUmmaWarpSpecializedILi9ELi2ELi4ENS5_IJNS4_1CILi2EEENSA_ILi4EEENSA_ILi1EEEEEEEENS5_IJNSA_ILi64EEENSA_ILi256EEENSA_ILi32EEEEEENS_6half_tENS5_IJlSD_lEEESK_SL_NS4_8TiledMMAINS4_8MMA_AtomIJNS4_20SM100_MMA_F16BF16_SSISK_SK_fLi64ELi256ELNS4_4UMMA5MajorE0ELSQ_0ELNSP_7ScaleInE0ELSR_0EEEEEENS4_6LayoutINS5_IJSD_SD_SD_EEENS5_IJNSA_ILi0EEESW_SW_EEEEENS5_IJNS4_10UnderscoreESZ_SZ_EEEEENS4_23SM90_TMA_LOAD_MULTICASTENS4_14ComposedLayoutINS4_7SwizzleILi2ELi4ELi3EEENS4_18smem_ptr_flag_bitsILi16EEENSU_INS5_IJNSA_ILi8EEESI_EEENS5_IJSI_SD_EEEEEEEvNS4_8identityES12_S1C_vS1D_EENS_8epilogue10collective18CollectiveEpilogueINS1F_23Sm100TmaWarpSpecializedILi4ELi2ELi32ELb1ELb0EEEJSJ_NS5_IJNSU_ISG_SD_EES1K_EEESK_SL_SK_SL_NS1F_6fusion15FusionCallbacksIS1J_NS1M_17LinearCombinationISK_fSK_fLNS_15FloatRoundStyleE2EEESJ_S1L_JEEENS4_5SM1004TMEM4LOAD26SM100_TMEM_LOAD_16dp256b8xENS4_13SM90_TMA_LOADENS13_INS14_ILi3ELi4ELi3EEES17_NSU_INS5_IJS18_SG_EEENS5_IJSG_SD_EEEEEEENS4_17SM75_U32x4_LDSM_NENS4_14SM90_TMA_STOREES21_NS4_17SM90_U32x4_STSM_NENS4_39AutoVectorizingCopyWithAssumedAlignmentILi128EEEEEEvvEEEEvNT_6ParamsE) ;  /* 0xffffff5402d87950 */ /* 0x000fea0003c3ffff */
        .weak           $__internal_1_$__cuda_sm10x_tcgen05_guardrail_trap_phase_invalid_during_alloc
        .type           $__internal_1_$__cuda_sm10x_tcgen05_guardrail_trap_phase_invalid_during_alloc,@function
        .size           $__internal_1_$__cuda_sm10x_tcgen05_guardrail_trap_phase_invalid_during_alloc,($__internal_2_$__cuda_sm10x_tcgen05_guardrail_trap_unallocated_columns_being_dealloced - $__internal_1_$__cuda_sm10x_tcgen05_guardrail_trap_phase_invalid_during_alloc)
$__internal_1_$__cuda_sm10x_tcgen05_guardrail_trap_phase_invalid_during_alloc:
[----:B------:R-:W-:Y:S05]  /*a8a0*/  BPT.TRAP 0x1 ;  /* 0x000000040000795c */ /* 0x000fea0000300000 */
[----:B------:R-:W-:-:S04]  /*a8b0*/  MOV R5, 0x0 ;  /* 0x0000000000057802 */ /* 0x000fc80000000f00 */
[----:B------:R-:W-:Y:S05]  /*a8c0*/  RET.REL.NODEC R4 `(_ZN7cutlass13device_kernelINS_4gemm6kernel13GemmUniversalIN4cute5tupleIJiiiiEEENS1_10collective13CollectiveMmaINS1_35MainloopSm100TmaUmmaWarpSpecializedILi9ELi2ELi4ENS5_IJNS4_1CILi2EEENSA_ILi4EEENSA_ILi1EEEEEEEENS5_IJNSA_ILi64EEENSA_ILi256EEENSA_ILi32EEEEEENS_6half_tENS5_IJlSD_lEEESK_SL_NS4_8TiledMMAINS4_8MMA_AtomIJNS4_20SM100_MMA_F16BF16_SSISK_SK_fLi64ELi256ELNS4_4UMMA5MajorE0ELSQ_0ELNSP_7ScaleInE0ELSR_0EEEEEENS4_6LayoutINS5_IJSD_SD_SD_EEENS5_IJNSA_ILi0EEESW_SW_EEEEENS5_IJNS4_10UnderscoreESZ_SZ_EEEEENS4_23SM90_TMA_LOAD_MULTICASTENS4_14ComposedLayoutINS4_7SwizzleILi2ELi4ELi3EEENS4_18smem_ptr_flag_bitsILi16EEENSU_INS5_IJNSA_ILi8EEESI_EEENS5_IJSI_SD_EEEEEEEvNS4_8identityES12_S1C_vS1D_EENS_8epilogue10collective18CollectiveEpilogueINS1F_23Sm100TmaWarpSpecializedILi4ELi2ELi32ELb1ELb0EEEJSJ_NS5_IJNSU_ISG_SD_EES1K_EEESK_SL_SK_SL_NS1F_6fusion15FusionCallbacksIS1J_NS1M_17LinearCombinationISK_fSK_fLNS_15FloatRoundStyleE2EEESJ_S1L_JEEENS4_5SM1004TMEM4LOAD26SM100_TMEM_LOAD_16dp256b8xENS4_13SM90_TMA_LOADENS13_INS14_ILi3ELi4ELi3EEES17_NSU_INS5_IJS18_SG_EEENS5_IJSG_SD_EEEEEEENS4_17SM75_U32x4_LDSM_NENS4_14SM90_TMA_STOREES21_NS4_17SM90_U32x4_STSM_NENS4_39AutoVectorizingCopyWithAssumedAlignmentILi128EEEEEEvvEEEEvNT_6ParamsE) ;  /* 0xffffff5404cc7950 */ /* 0x000fea0003c3ffff */
        .weak           $__internal_2_$__cuda_sm10x_tcgen05_guardrail_trap_unallocated_columns_being_dealloced
        .type           $__internal_2_$__cuda_sm10x_tcgen05_guardrail_trap_unallocated_columns_being_dealloced,@function
        .size           $__internal_2_$__cuda_sm10x_tcgen05_guardrail_trap_unallocated_columns_being_dealloced,(.L_x_199 - $__internal_2_$__cuda_sm10x_tcgen05_guardrail_trap_unallocated_columns_being_dealloced)
$__internal_2_$__cuda_sm10x_tcgen05_guardrail_trap_unallocated_columns_being_dealloced:
[----:B------:R-:W-:Y:S05]  /*a8d0*/  BPT.TRAP 0x1 ;  /* 0x000000040000795c */ /* 0x000fea0000300000 */
[----:B------:R-:W-:-:S04]  /*a8e0*/  HFMA2 R3, -RZ, RZ, 0, 0 ;  /* 0x00000000ff037431 */ /* 0x000fc800000001ff */
[----:B------:R-:W-:Y:S05]  /*a8f0*/  RET.REL.NODEC R2 `(_ZN7cutlass13device_kernelINS_4gemm6kernel13GemmUniversalIN4cute5tupleIJiiiiEEENS1_10collective13CollectiveMmaINS1_35MainloopSm100TmaUmmaWarpSpecializedILi9ELi2ELi4ENS5_IJNS4_1CILi2EEENSA_ILi4EEENSA_ILi1EEEEEEEENS5_IJNSA_ILi64EEENSA_ILi256EEENSA_ILi32EEEEEENS_6half_tENS5_IJlSD_lEEESK_SL_NS4_8TiledMMAINS4_8MMA_AtomIJNS4_20SM100_MMA_F16BF16_SSISK_SK_fLi64ELi256ELNS4_4UMMA5MajorE0ELSQ_0ELNSP_7ScaleInE0ELSR_0EEEEEENS4_6LayoutINS5_IJSD_SD_SD_EEENS5_IJNSA_ILi0EEESW_SW_EEEEENS5_IJNS4_10UnderscoreESZ_SZ_EEEEENS4_23SM90_TMA_LOAD_MULTICASTENS4_14ComposedLayoutINS4_7SwizzleILi2ELi4ELi3EEENS4_18smem_ptr_flag_bitsILi16EEENSU_INS5_IJNSA_ILi8EEESI_EEENS5_IJSI_SD_EEEEEEEvNS4_8identityES12_S1C_vS1D_EENS_8epilogue10collective18CollectiveEpilogueINS1F_23Sm100TmaWarpSpecializedILi4ELi2ELi32ELb1ELb0EEEJSJ_NS5_IJNSU_ISG_SD_EES1K_EEESK_SL_SK_SL_NS1F_6fusion15FusionCallbacksIS1J_NS1M_17LinearCombinationISK_fSK_fLNS_15FloatRoundStyleE2EEESJ_S1L_JEEENS4_5SM1004TMEM4LOAD26SM100_TMEM_LOAD_16dp256b8xENS4_13SM90_TMA_LOADENS13_INS14_ILi3ELi4ELi3EEES17_NSU_INS5_IJS18_SG_EEENS5_IJSG_SD_EEEEEEENS4_17SM75_U32x4_LDSM_NENS4_14SM90_TMA_STOREES21_NS4_17SM90_U32x4_STSM_NENS4_39AutoVectorizingCopyWithAssumedAlignmentILi128EEEEEEvvEEEEvNT_6ParamsE) ;  /* 0xffffff5402c07950 */ /* 0x000fea0003c3ffff */
.L_x_198:
[----:B------:R-:W-:-:S00]  /*a900*/  BRA `(.L_x_198) ;  /* 0xfffffffc00fc7947 */ /* 0x000fc0000383ffff */
[----:B------:R-:W-:-:S00]  /*a910*/  NOP ;  /* 0x0000000000007918 */ /* 0x000fc00000000000 */
        /* <DEDUP_REMOVED lines=14> */
.L_x_199:


//--------------------- .nv.global.init           --------------------------
	.section	.nv.global.init,"aw",@progbits
.nv.global.init:
	.type		$str$27,@object
	.size		$str$27,($str$28 - $str$27)
$str$27:
        /*0000*/ 	.byte	0x28, 0x61, 0x64, 0x64, 0x72, 0x65, 0x73, 0x73, 0x20, 0x26, 0x20, 0x6d, 0x61, 0x73, 0x6b, 0x29
        /*0010*/ 	.byte	0x20, 0x3d, 0x3d, 0x20, 0x30, 0x00
	.type		$str$28,@object
	.size		$str$28,($str$26 - $str$28)
$str$28:
        /*0016*/ 	.byte	0x2f, 0x74, 0x6d, 0x70, 0x2f, 0x63, 0x75, 0x74, 0x6c, 0x61, 0x73, 0x73, 0x5f, 0x73, 0x77, 0x65
        /*0026*/ 	.byte	0x65, 0x70, 0x5f, 0x73, 0x72, 0x63, 0x2f, 0x69, 0x6e, 0x63, 0x6c, 0x75, 0x64, 0x65, 0x2f, 0x63
        /*0036*/ 	.byte	0x75, 0x74, 0x65, 0x2f, 0x70, 0x6f, 0x69, 0x6e, 0x74, 0x65, 0x72, 0x5f, 0x66, 0x6c, 0x61, 0x67
        /*0046*/ 	.byte	0x67, 0x65, 0x64, 0x2e, 0x68, 0x70, 0x70, 0x00
	.type		$str$26,@object
	.size		$str$26,($str$25 - $str$26)
$str$26:
        /*004e*/ 	.byte	0x2f, 0x74, 0x6d, 0x70, 0x2f, 0x63, 0x75, 0x74, 0x6c, 0x61, 0x73, 0x73, 0x5f, 0x73, 0x77, 0x65
        /*005e*/ 	.byte	0x65, 0x70, 0x5f, 0x73, 0x72, 0x63, 0x2f, 0x69, 0x6e, 0x63, 0x6c, 0x75, 0x64, 0x65, 0x2f, 0x63
        /*006e*/ 	.byte	0x75, 0x74, 0x65, 0x2f, 0x61, 0x74, 0x6f, 0x6d, 0x2f, 0x63, 0x6f, 0x70, 0x79, 0x5f, 0x74, 0x72
        /*007e*/ 	.byte	0x61, 0x69, 0x74, 0x73, 0x5f, 0x73, 0x6d, 0x31, 0x30, 0x30, 0x2e, 0x68, 0x70, 0x70, 0x00
	.type		$str$25,@object
	.size		$str$25,(__unnamed_1 - $str$25)
$str$25:
        /*008d*/ 	.byte	0x28, 0x28, 0x75, 0x69, 0x6e, 0x74, 0x33, 0x32, 0x5f, 0x74, 0x28, 0x74, 0x68, 0x72, 0x65, 0x61
        /*009d*/ 	.byte	0x64, 0x49, 0x64, 0x78, 0x2e, 0x78, 0x29, 0x20, 0x2f, 0x20, 0x33, 0x32, 0x29, 0x20, 0x25, 0x20
        /*00ad*/ 	.byte	0x34, 0x29, 0x20, 0x3d, 0x3d, 0x20, 0x28, 0x28, 0x28, 0x74, 0x6d, 0x65, 0x6d, 0x5f, 0x61, 0x64
        /*00bd*/ 	.byte	0x64, 0x72, 0x20, 0x3e, 0x3e, 0x20, 0x31, 0x36, 0x29, 0x20, 0x2f, 0x20, 0x33, 0x32, 0x29, 0x20
        /*00cd*/ 	.byte	0x25, 0x20, 0x34, 0x29, 0x00
	.type		__unnamed_1,@object
	.size		__unnamed_1,(__unnamed_2 - __unnamed_1)
__unnamed_1:
        /*00d2*/ 	.byte	0x61, 0x75, 0x74, 0x6f, 0x20, 0x63, 0x75, 0x74, 0x65, 0x3a, 0x3a, 0x61, 0x73, 0x5f, 0x70, 0x6f
        /* <DEDUP_REMOVED lines=24> */
        /*0262*/ 	.byte	0x3e, 0x3e, 0x3e, 0x5d, 0x00
	.type		__unnamed_2,@object
	.size		__unnamed_2,(.L_2 - __unnamed_2)
__unnamed_2:
        /* <DEDUP_REMOVED lines=46> */
        /*0547*/ 	.byte	0x75, 0x74, 0x65, 0x3a, 0x3a, 0x43, 0x3c, 0x30, 0x3e, 0x3e, 0x3e, 0x3e, 0x5d, 0x00
.L_2:


//--------------------- .nv.shared._ZN7cutlass13device_kernelINS_4gemm6kernel13GemmUniversalIN4cute5tupleIJiiiiEEENS1_10collective13CollectiveMmaINS1_35MainloopSm100TmaUmmaWarpSpecializedILi9ELi2ELi4ENS5_IJNS4_1CILi2EEENSA_ILi4EEENSA_ILi1EEEEEEEENS5_IJNSA_ILi64EEENSA_ILi256EEENSA_ILi32EEEEEENS_6half_tENS5_IJlSD_lEEESK_SL_NS4_8TiledMMAINS4_8MMA_AtomIJNS4_20SM100_MMA_F16BF16_SSISK_SK_fLi64ELi256ELNS4_4UMMA5MajorE0ELSQ_0ELNSP_7ScaleInE0ELSR_0EEEEEENS4_6LayoutINS5_IJSD_SD_SD_EEENS5_IJNSA_ILi0EEESW_SW_EEEEENS5_IJNS4_10UnderscoreESZ_SZ_EEEEENS4_23SM90_TMA_LOAD_MULTICASTENS4_14ComposedLayoutINS4_7SwizzleILi2ELi4ELi3EEENS4_18smem_ptr_flag_bitsILi16EEENSU_INS5_IJNSA_ILi8EEESI_EEENS5_IJSI_SD_EEEEEEEvNS4_8identityES12_S1C_vS1D_EENS_8epilogue10collective18CollectiveEpilogueINS1F_23Sm100TmaWarpSpecializedILi4ELi2ELi32ELb1ELb0EEEJSJ_NS5_IJNSU_ISG_SD_EES1K_EEESK_SL_SK_SL_NS1F_6fusion15FusionCallbacksIS1J_NS1M_17LinearCombinationISK_fSK_fLNS_15FloatRoundStyleE2EEESJ_S1L_JEEENS4_5SM1004TMEM4LOAD26SM100_TMEM_LOAD_16dp256b8xENS4_13SM90_TMA_LOADENS13_INS14_ILi3ELi4ELi3EEES17_NSU_INS5_IJS18_SG_EEENS5_IJSG_SD_EEEEEEENS4_17SM75_U32x4_LDSM_NENS4_14SM90_TMA_STOREES21_NS4_17SM90_U32x4_STSM_NENS4_39AutoVectorizingCopyWithAssumedAlignmentILi128EEEEEEvvEEEEvNT_6ParamsE --------------------------
	.section	.nv.shared._ZN7cutlass13device_kernelINS_4gemm6kernel13GemmUniversalIN4cute5tupleIJiiiiEEENS1_10collective13CollectiveMmaINS1_35MainloopSm100TmaUmmaWarpSpecializedILi9ELi2ELi4ENS5_IJNS4_1CILi2EEENSA_ILi4EEENSA_ILi1EEEEEEEENS5_IJNSA_ILi64EEENSA_ILi256EEENSA_ILi32EEEEEENS_6half_tENS5_IJlSD_lEEESK_SL_NS4_8TiledMMAINS4_8MMA_AtomIJNS4_20SM100_MMA_F16BF16_SSISK_SK_fLi64ELi256ELNS4_4UMMA5MajorE0ELSQ_0ELNSP_7ScaleInE0ELSR_0EEEEEENS4_6LayoutINS5_IJSD_SD_SD_EEENS5_IJNSA_ILi0EEESW_SW_EEEEENS5_IJNS4_10UnderscoreESZ_SZ_EEEEENS4_23SM90_TMA_LOAD_MULTICASTENS4_14ComposedLayoutINS4_7SwizzleILi2ELi4ELi3EEENS4_18smem_ptr_flag_bitsILi16EEENSU_INS5_IJNSA_ILi8EEESI_EEENS5_IJSI_SD_EEEEEEEvNS4_8identityES12_S1C_vS1D_EENS_8epilogue10collective18CollectiveEpilogueINS1F_23Sm100TmaWarpSpecializedILi4ELi2ELi32ELb1ELb0EEEJSJ_NS5_IJNSU_ISG_SD_EES1K_EEESK_SL_SK_SL_NS1F_6fusion15FusionCallbacksIS1J_NS1M_17LinearCombinationISK_fSK_fLNS_15FloatRoundStyleE2EEESJ_S1L_JEEENS4_5SM1004TMEM4LOAD26SM100_TMEM_LOAD_16dp256b8xENS4_13SM90_TMA_LOADENS13_INS14_ILi3ELi4ELi3EEES17_NSU_INS5_IJS18_SG_EEENS5_IJSG_SD_EEEEEEENS4_17SM75_U32x4_LDSM_NENS4_14SM90_TMA_STOREES21_NS4_17SM90_U32x4_STSM_NENS4_39AutoVectorizingCopyWithAssumedAlignmentILi128EEEEEEvvEEEEvNT_6ParamsE,"aw",@nobits
	.sectionflags	@""
	.align	16
	.zero		1024


//--------------------- .nv.shared.reserved.0     --------------------------
	.section	.nv.shared.reserved.0,"aw",@nobits
	.weak		__nv_reservedSMEM_offset_0_alias
	.size		__nv_reservedSMEM_offset_0_alias, 0, 64
	.other		__nv_reservedSMEM_offset_0_alias,@"STO_CUDA_RESERVED_SHARED STV_DEFAULT"
__nv_reservedSMEM_offset_0_alias:
	.zero		0
.nv.shared.reserved.0:
	.zero		64
	.weak		__nv_reservedSMEM_tcgen05_partition
	.type		__nv_reservedSMEM_tcgen05_partition,@object
	.size		__nv_reservedSMEM_tcgen05_partition,(.L_0 - __nv_reservedSMEM_tcgen05_partition)
__nv_reservedSMEM_tcgen05_partition:
	.zero		32
.L_0:


//--------------------- .nv.global                --------------------------
	.section	.nv.global,"aw",@nobits
.nv.global:
	.type		_ZN40_INTERNAL_c869520a_4_k_cu_1d3a7f78_319934cute1_E,@object
	.size		_ZN40_INTERNAL_c869520a_4_k_cu_1d3a7f78_319934cute1_E,(_ZN40_INTERNAL_c869520a_4_k_cu_1d3a7f78_319934cuda3std3__45__cpo6cbeginE - _ZN40_INTERNAL_c869520a_4_k_cu_1d3a7f78_319934cute1_E)
_ZN40_INTERNAL_c869520a_4_k_cu_1d3a7f78_319934cute1_E:
	.zero		1
	.type		_ZN40_INTERNAL_c869520a_4_k_cu_1d3a7f78_319934cuda3std3__45__cpo6cbeginE,@object
	.size		_ZN40_INTERNAL_c869520a_4_k_cu_1d3a7f78_319934cuda3std3__45__cpo6cbeginE,(_ZN40_INTERNAL_c869520a_4_k_cu_1d3a7f78_319934cuda3std3__48in_placeE - _ZN40_INTERNAL_c869520a_4_k_cu_1d3a7f78_319934cuda3std3__45__cpo6cbeginE)
_ZN40_INTERNAL_c869520a_4_k_cu_1d3a7f78_319934cuda3std3__45__cpo6cbeginE:
	.zero		1
	.type		_ZN40_INTERNAL_c869520a_4_k_cu_1d3a7f78_319934cuda3std3__48in_placeE,@object
	.size		_ZN40_INTERNAL_c869520a_4_k_cu_1d3a7f78_319934cuda3std3__48in_placeE,(_ZN40_INTERNAL_c869520a_4_k_cu_1d3a7f78_319934cuda3std6ranges3__45__cpo9iter_moveE - _ZN40_INTERNAL_c869520a_4_k_cu_1d3a7f78_319934cuda3std3__48in_placeE)
_ZN40_INTERNAL_c869520a_4_k_cu_1d3a7f78_319934cuda3std3__48in_placeE:
	.zero		1
	.type		_ZN40_INTERNAL_c869520a_4_k_cu_1d3a7f78_319934cuda3std6ranges3__45__cpo9iter_moveE,@object
	.size		_ZN40_INTERNAL_c869520a_4_k_cu_1d3a7f78_319934cuda3std6ranges3__45__cpo9iter_moveE,(_ZN40_INTERNAL_c869520a_4_k_cu_1d3a7f78_319934cuda3std3__45__cpo5beginE - _ZN40_INTERNAL_c869520a_4_k_cu_1d3a7f78_319934cuda3std6ranges3__45__cpo9iter_moveE)
_ZN40_INTERNAL_c869520a_4_k_cu_1d3a7f78_319934cuda3std6ranges3__45__cpo9iter_moveE:
	.zero		1
	.type		_ZN40_INTERNAL_c869520a_4_k_cu_1d3a7f78_319934cuda3std3__45__cpo5beginE,@object
	.size		_ZN40_INTERNAL_c869520a_4_k_cu_1d3a7f78_319934cuda3std3__45__cpo5beginE,(_ZN40_INTERNAL_c869520a_4_k_cu_1d3a7f78_319934cuda3std3__442_GLOBAL__N__c869520a_4_k_cu_1d3a7f78_319936ignoreE - _ZN40_INTERNAL_c869520a_4_k_cu_1d3a7f78_319934cuda3std3__45__cpo5beginE)
_ZN40_INTERNAL_c869520a_4_k_cu_1d3a7f78_319934cuda3std3__45__cpo5beginE:
	.zero		1
	.type		_ZN40_INTERNAL_c869520a_4_k_cu_1d3a7f78_319934cuda3std3__442_GLOBAL__N__c869520a_4_k_cu_1d3a7f78_319936ignoreE,@object
	.size		_ZN40_INTERNAL_c869520a_4_k_cu_1d3a7f78_319934cuda3std3__442_GLOBAL__N__c869520a_4_k_cu_1d3a7f78_319936ignoreE,(_ZN40_INTERNAL_c869520a_4_k_cu_1d3a7f78_319934cute7productE - _ZN40_INTERNAL_c869520a_4_k_cu_1d3a7f78_319934cuda3std3__442_GLOBAL__N__c869520a_4_k_cu_1d3a7f78_319936ignoreE)
_ZN40_INTERNAL_c869520a_4_k_cu_1d3a7f78_319934cuda3std3__442_GLOBAL__N__c869520a_4_k_cu_1d3a7f78_319936ignoreE:
	.zero		1
	.type		_ZN40_INTERNAL_c869520a_4_k_cu_1d3a7f78_319934cute7productE,@object
	.size		_ZN40_INTERNAL_c869520a_4_k_cu_1d3a7f78_319934cute7productE,(_ZN40_INTERNAL_c869520a_4_k_cu_1d3a7f78_319934cuda3std3__45__cpo3endE - _ZN40_INTERNAL_c869520a_4_k_cu_1d3a7f78_319934cute7productE)
_ZN40_INTERNAL_c869520a_4_k_cu_1d3a7f78_319934cute7productE:
	.zero		1
	.type		_ZN40_INTERNAL_c869520a_4_k_cu_1d3a7f78_319934cuda3std3__45__cpo3endE,@object
	.size		_ZN40_INTERNAL_c869520a_4_k_cu_1d3a7f78_319934cuda3std3__45__cpo3endE,(_ZN40_INTERNAL_c869520a_4_k_cu_1d3a7f78_319934cuda3std3__419piecewise_constructE - _ZN40_INTERNAL_c869520a_4_k_cu_1d3a7f78_319934cuda3std3__45__cpo3endE)
_ZN40_INTERNAL_c869520a_4_k_cu_1d3a7f78_319934cuda3std3__45__cpo3endE:
	.zero		1
	.type		_ZN40_INTERNAL_c869520a_4_k_cu_1d3a7f78_319934cuda3std3__419piecewise_constructE,@object
	.size		_ZN40_INTERNAL_c869520a_4_k_cu_1d3a7f78_319934cuda3std3__419piecewise_constructE,(_ZN40_INTERNAL_c869520a_4_k_cu_1d3a7f78_319934cuda3std3__45__cpo4cendE - _ZN40_INTERNAL_c869520a_4_k_cu_1d3a7f78_319934cuda3std3__419piecewise_constructE)
_ZN40_INTERNAL_c869520a_4_k_cu_1d3a7f78_319934cuda3std3__419piecewise_constructE:
	.zero		1
	.type		_ZN40_INTERNAL_c869520a_4_k_cu_1d3a7f78_319934cuda3std3__45__cpo4cendE,@object
	.size		_ZN40_INTERNAL_c869520a_4_k_cu_1d3a7f78_319934cuda3std3__45__cpo4cendE,(_ZN40_INTERNAL_c869520a_4_k_cu_1d3a7f78_319934cuda3std6ranges3__45__cpo4swapE - _ZN40_INTERNAL_c869520a_4_k_cu_1d3a7f78_319934cuda3std3__45__cpo4cendE)
_ZN40_INTERNAL_c869520a_4_k_cu_1d3a7f78_319934cuda3std3__45__cpo4cendE:
	.zero		1
	.type		_ZN40_INTERNAL_c869520a_4_k_cu_1d3a7f78_319934cuda3std6ranges3__45__cpo4swapE,@object
	.size		_ZN40_INTERNAL_c869520a_4_k_cu_1d3a7f78_319934cuda3std6ranges3__45__cpo4swapE,(.L_10 - _ZN40_INTERNAL_c869520a_4_k_cu_1d3a7f78_319934cuda3std6ranges3__45__cpo4swapE)
_ZN40_INTERNAL_c869520a_4_k_cu_1d3a7f78_319934cuda3std6ranges3__45__cpo4swapE:
	.zero		1
.L_10:


//--------------------- .nv.constant0._ZN7cutlass13device_kernelINS_4gemm6kernel13GemmUniversalIN4cute5tupleIJiiiiEEENS1_10collective13CollectiveMmaINS1_35MainloopSm100TmaUmmaWarpSpecializedILi9ELi2ELi4ENS5_IJNS4_1CILi2EEENSA_ILi4EEENSA_ILi1EEEEEEEENS5_IJNSA_ILi64EEENSA_ILi256EEENSA_ILi32EEEEEENS_6half_tENS5_IJlSD_lEEESK_SL_NS4_8TiledMMAINS4_8MMA_AtomIJNS4_20SM100_MMA_F16BF16_SSISK_SK_fLi64ELi256ELNS4_4UMMA5MajorE0ELSQ_0ELNSP_7ScaleInE0ELSR_0EEEEEENS4_6LayoutINS5_IJSD_SD_SD_EEENS5_IJNSA_ILi0EEESW_SW_EEEEENS5_IJNS4_10UnderscoreESZ_SZ_EEEEENS4_23SM90_TMA_LOAD_MULTICASTENS4_14ComposedLayoutINS4_7SwizzleILi2ELi4ELi3EEENS4_18smem_ptr_flag_bitsILi16EEENSU_INS5_IJNSA_ILi8EEESI_EEENS5_IJSI_SD_EEEEEEEvNS4_8identityES12_S1C_vS1D_EENS_8epilogue10collective18CollectiveEpilogueINS1F_23Sm100TmaWarpSpecializedILi4ELi2ELi32ELb1ELb0EEEJSJ_NS5_IJNSU_ISG_SD_EES1K_EEESK_SL_SK_SL_NS1F_6fusion15FusionCallbacksIS1J_NS1M_17LinearCombinationISK_fSK_fLNS_15FloatRoundStyleE2EEESJ_S1L_JEEENS4_5SM1004TMEM4LOAD26SM100_TMEM_LOAD_16dp256b8xENS4_13SM90_TMA_LOADENS13_INS14_ILi3ELi4ELi3EEES17_NSU_INS5_IJS18_SG_EEENS5_IJSG_SD_EEEEEEENS4_17SM75_U32x4_LDSM_NENS4_14SM90_TMA_STOREES21_NS4_17SM90_U32x4_STSM_NENS4_39AutoVectorizingCopyWithAssumedAlignmentILi128EEEEEEvvEEEEvNT_6ParamsE --------------------------
	.section	.nv.constant0._ZN7cutlass13device_kernelINS_4gemm6kernel13GemmUniversalIN4cute5tupleIJiiiiEEENS1_10collective13CollectiveMmaINS1_35MainloopSm100TmaUmmaWarpSpecializedILi9ELi2ELi4ENS5_IJNS4_1CILi2EEENSA_ILi4EEENSA_ILi1EEEEEEEENS5_IJNSA_ILi64EEENSA_ILi256EEENSA_ILi32EEEEEENS_6half_tENS5_IJlSD_lEEESK_SL_NS4_8TiledMMAINS4_8MMA_AtomIJNS4_20SM100_MMA_F16BF16_SSISK_SK_fLi64ELi256ELNS4_4UMMA5MajorE0ELSQ_0ELNSP_7ScaleInE0ELSR_0EEEEEENS4_6LayoutINS5_IJSD_SD_SD_EEENS5_IJNSA_ILi0EEESW_SW_EEEEENS5_IJNS4_10UnderscoreESZ_SZ_EEEEENS4_23SM90_TMA_LOAD_MULTICASTENS4_14ComposedLayoutINS4_7SwizzleILi2ELi4ELi3EEENS4_18smem_ptr_flag_bitsILi16EEENSU_INS5_IJNSA_ILi8EEESI_EEENS5_IJSI_SD_EEEEEEEvNS4_8identityES12_S1C_vS1D_EENS_8epilogue10collective18CollectiveEpilogueINS1F_23Sm100TmaWarpSpecializedILi4ELi2ELi32ELb1ELb0EEEJSJ_NS5_IJNSU_ISG_SD_EES1K_EEESK_SL_SK_SL_NS1F_6fusion15FusionCallbacksIS1J_NS1M_17LinearCombinationISK_fSK_fLNS_15FloatRoundStyleE2EEESJ_S1L_JEEENS4_5SM1004TMEM4LOAD26SM100_TMEM_LOAD_16dp256b8xENS4_13SM90_TMA_LOADENS13_INS14_ILi3ELi4ELi3EEES17_NSU_INS5_IJS18_SG_EEENS5_IJSG_SD_EEEEEEENS4_17SM75_U32x4_LDSM_NENS4_14SM90_TMA_STOREES21_NS4_17SM90_U32x4_STSM_NENS4_39AutoVectorizingCopyWithAssumedAlignmentILi128EEEEEEvvEEEEvNT_6ParamsE,"a",@progbits
	.sectionflags	@""
	.align	4
.nv.constant0._ZN7cutlass13device_kernelINS_4gemm6kernel13GemmUniversalIN4cute5tupleIJiiiiEEENS1_10collective13CollectiveMmaINS1_35MainloopSm100TmaUmmaWarpSpecializedILi9ELi2ELi4ENS5_IJNS4_1CILi2EEENSA_ILi4EEENSA_ILi1EEEEEEEENS5_IJNSA_ILi64EEENSA_ILi256EEENSA_ILi32EEEEEENS_6half_tENS5_IJlSD_lEEESK_SL_NS4_8TiledMMAINS4_8MMA_AtomIJNS4_20SM100_MMA_F16BF16_SSISK_SK_fLi64ELi256ELNS4_4UMMA5MajorE0ELSQ_0ELNSP_7ScaleInE0ELSR_0EEEEEENS4_6LayoutINS5_IJSD_SD_SD_EEENS5_IJNSA_ILi0EEESW_SW_EEEEENS5_IJNS4_10UnderscoreESZ_SZ_EEEEENS4_23SM90_TMA_LOAD_MULTICASTENS4_14ComposedLayoutINS4_7SwizzleILi2ELi4ELi3EEENS4_18smem_ptr_flag_bitsILi16EEENSU_INS5_IJNSA_ILi8EEESI_EEENS5_IJSI_SD_EEEEEEEvNS4_8identityES12_S1C_vS1D_EENS_8epilogue10collective18CollectiveEpilogueINS1F_23Sm100TmaWarpSpecializedILi4ELi2ELi32ELb1ELb0EEEJSJ_NS5_IJNSU_ISG_SD_EES1K_EEESK_SL_SK_SL_NS1F_6fusion15FusionCallbacksIS1J_NS1M_17LinearCombinationISK_fSK_fLNS_15FloatRoundStyleE2EEESJ_S1L_JEEENS4_5SM1004TMEM4LOAD26SM100_TMEM_LOAD_16dp256b8xENS4_13SM90_TMA_LOADENS13_INS14_ILi3ELi4ELi3EEES17_NSU_INS5_IJS18_SG_EEENS5_IJSG_SD_EEEEEEENS4_17SM75_U32x4_LDSM_NENS4_14SM90_TMA_STOREES21_NS4_17SM90_U32x4_STSM_NENS4_39AutoVectorizingCopyWithAssumedAlignmentILi128EEEEEEvvEEEEvNT_6ParamsE:
	.zero		2944


//--------------------- SYMBOLS --------------------------

	.type		.nv.reservedSmem.offset0,@object
	.size		.nv.reservedSmem.offset0,0x4
	.type		.nv.reservedSmem.cap,@object
	.size		.nv.reservedSmem.cap,0x4
	.type		__assertfail,@function
